	.headerflags	@"EF_CUDA_TEXMODE_UNIFIED EF_CUDA_64BIT_ADDRESS EF_CUDA_SM89 EF_CUDA_VIRTUAL_SM(EF_CUDA_SM89)"
	.elftype	@"ET_EXEC"


//--------------------- .nv.info                  --------------------------
	.section	.nv.info,"",@"SHT_CUDA_INFO"
	.align	4


	//----- nvinfo : EIATTR_REGCOUNT
	.align		4
        /*0000*/ 	.byte	0x04, 0x2f
        /*0002*/ 	.short	(.L_1 - .L_0)
	.align		4
.L_0:
        /*0004*/ 	.word	index@(triton__0d1d2d3d4d5de)
        /*0008*/ 	.word	0x00000038


	//----- nvinfo : EIATTR_MAX_STACK_SIZE
	.align		4
.L_1:
        /*000c*/ 	.byte	0x04, 0x23
        /*000e*/ 	.short	(.L_3 - .L_2)
	.align		4
.L_2:
        /*0010*/ 	.word	index@(triton__0d1d2d3d4d5de)
        /*0014*/ 	.word	0x00000000


	//----- nvinfo : EIATTR_MIN_STACK_SIZE
	.align		4
.L_3:
        /*0018*/ 	.byte	0x04, 0x12
        /*001a*/ 	.short	(.L_5 - .L_4)
	.align		4
.L_4:
        /*001c*/ 	.word	index@(triton__0d1d2d3d4d5de)
        /*0020*/ 	.word	0x00000000


	//----- nvinfo : EIATTR_FRAME_SIZE
	.align		4
.L_5:
        /*0024*/ 	.byte	0x04, 0x11
        /*0026*/ 	.short	(.L_7 - .L_6)
	.align		4
.L_6:
        /*0028*/ 	.word	index@(triton__0d1d2d3d4d5de)
        /*002c*/ 	.word	0x00000000
.L_7:


//--------------------- .nv.info.triton__0d1d2d3d4d5de --------------------------
	.section	.nv.info.triton__0d1d2d3d4d5de,"",@"SHT_CUDA_INFO"
	.align	4


	//----- nvinfo : EIATTR_CUDA_API_VERSION
	.align		4
        /*0000*/ 	.byte	0x04, 0x37
        /*0002*/ 	.short	(.L_9 - .L_8)
.L_8:
        /*0004*/ 	.word	0x0000007b


	//----- nvinfo : EIATTR_PARAM_CBANK
	.align		4
.L_9:
        /*0008*/ 	.byte	0x04, 0x0a
        /*000a*/ 	.short	(.L_11 - .L_10)
	.align		4
.L_10:
        /*000c*/ 	.word	index@(.nv.constant0.triton__0d1d2d3d4d5de)
        /*0010*/ 	.short	0x0160
        /*0012*/ 	.short	0x002c


	//----- nvinfo : EIATTR_CBANK_PARAM_SIZE
	.align		4
.L_11:
        /*0014*/ 	.byte	0x03, 0x19
        /*0016*/ 	.short	0x002c


	//----- nvinfo : EIATTR_KPARAM_INFO
	.align		4
        /*0018*/ 	.byte	0x04, 0x17
        /*001a*/ 	.short	(.L_13 - .L_12)
.L_12:
        /*001c*/ 	.word	0x00000000
        /*0020*/ 	.short	0x0005
        /*0022*/ 	.short	0x0028
        /*0024*/ 	.byte	0x00, 0xf0, 0x11, 0x00


	//----- nvinfo : EIATTR_KPARAM_INFO
	.align		4
.L_13:
        /*0028*/ 	.byte	0x04, 0x17
        /*002a*/ 	.short	(.L_15 - .L_14)
.L_14:
        /*002c*/ 	.word	0x00000000
        /*0030*/ 	.short	0x0004
        /*0032*/ 	.short	0x0020
        /*0034*/ 	.byte	0x00, 0xf0, 0x21, 0x00


	//----- nvinfo : EIATTR_KPARAM_INFO
	.align		4
.L_15:
        /*0038*/ 	.byte	0x04, 0x17
        /*003a*/ 	.short	(.L_17 - .L_16)
.L_16:
        /*003c*/ 	.word	0x00000000
        /*0040*/ 	.short	0x0003
        /*0042*/ 	.short	0x0018
        /*0044*/ 	.byte	0x00, 0xf0, 0x21, 0x00


	//----- nvinfo : EIATTR_KPARAM_INFO
	.align		4
.L_17:
        /*0048*/ 	.byte	0x04, 0x17
        /*004a*/ 	.short	(.L_19 - .L_18)
.L_18:
        /*004c*/ 	.word	0x00000000
        /*0050*/ 	.short	0x0002
        /*0052*/ 	.short	0x0010
        /*0054*/ 	.byte	0x00, 0xf0, 0x21, 0x00


	//----- nvinfo : EIATTR_KPARAM_INFO
	.align		4
.L_19:
        /*0058*/ 	.byte	0x04, 0x17
        /*005a*/ 	.short	(.L_21 - .L_20)
.L_20:
        /*005c*/ 	.word	0x00000000
        /*0060*/ 	.short	0x0001
        /*0062*/ 	.short	0x0008
        /*0064*/ 	.byte	0x00, 0xf0, 0x21, 0x00


	//----- nvinfo : EIATTR_KPARAM_INFO
	.align		4
.L_21:
        /*0068*/ 	.byte	0x04, 0x17
        /*006a*/ 	.short	(.L_23 - .L_22)
.L_22:
        /*006c*/ 	.word	0x00000000
        /*0070*/ 	.short	0x0000
        /*0072*/ 	.short	0x0000
        /*0074*/ 	.byte	0x00, 0xf0, 0x21, 0x00


	//----- nvinfo : EIATTR_MAXREG_COUNT
	.align		4
.L_23:
        /*0078*/ 	.byte	0x03, 0x1b
        /*007a*/ 	.short	0x00ff


	//----- nvinfo : EIATTR_EXIT_INSTR_OFFSETS
	.align		4
        /*007c*/ 	.byte	0x04, 0x1c
        /*007e*/ 	.short	(.L_25 - .L_24)


	//   ....[0]....
.L_24:
        /*0080*/ 	.word	0x00001d80


	//----- nvinfo : EIATTR_MAX_THREADS
	.align		4
.L_25:
        /*0084*/ 	.byte	0x04, 0x05
        /*0086*/ 	.short	(.L_27 - .L_26)
.L_26:
        /*0088*/ 	.word	0x00000080
        /*008c*/ 	.word	0x00000001
        /*0090*/ 	.word	0x00000001
.L_27:


//--------------------- .nv.rel.action            --------------------------
	.section	.nv.rel.action,"",@"SHT_CUDA_RELOCINFO"
	.align	8
	.sectionentsize	8
        /*0000*/ 	.byte	0x73, 0x00, 0x00, 0x00, 0x00, 0x00, 0x00, 0x00, 0x00, 0x00, 0x00, 0x11, 0x25, 0x00, 0x05, 0x36


//--------------------- .nv.constant0.triton__0d1d2d3d4d5de --------------------------
	.section	.nv.constant0.triton__0d1d2d3d4d5de,"a",@progbits
	.align	4
.nv.constant0.triton__0d1d2d3d4d5de:
	.zero		396


//--------------------- .text.triton__0d1d2d3d4d5de --------------------------
	.section	.text.triton__0d1d2d3d4d5de,"ax",@progbits
	.sectioninfo	@"SHI_REGISTERS=56"
	.align	128
        .global         triton__0d1d2d3d4d5de
        .type           triton__0d1d2d3d4d5de,@function
        .size           triton__0d1d2d3d4d5de,(.L_x_1 - triton__0d1d2d3d4d5de)
        .other          triton__0d1d2d3d4d5de,@"STO_CUDA_ENTRY STV_DEFAULT"
triton__0d1d2d3d4d5de:
.text.triton__0d1d2d3d4d5de:
[----:B------:R-:W-:-:S02]  /*0000*/  IMAD.MOV.U32 R1, RZ, RZ, c[0x0][0x28] ;  /* 0x00000a00ff017624 */ /* 0x000fc400078e00ff */
[----:B------:R-:W0:Y:S01]  /*0010*/  S2R R0, SR_TID.X ;  /* 0x0000000000007919 */ /* 0x000e220000002100 */
[----:B------:R-:W-:Y:S01]  /*0020*/  PRMT R28, RZ, 0x7610, R28 ;  /* 0x00007610ff1c7816 */ /* 0x000fe2000000001c */
[----:B------:R-:W-:Y:S01]  /*0030*/  ULDC.64 UR4, c[0x0][0x118] ;  /* 0x0000460000047ab9 */ /* 0x000fe20000000a00 */
[----:B------:R-:W-:Y:S01]  /*0040*/  PRMT R21, RZ, 0x7610, R21 ;  /* 0x00007610ff157816 */ /* 0x000fe20000000015 */
[----:B------:R-:W1:Y:S01]  /*0050*/  S2R R3, SR_CTAID.X ;  /* 0x0000000000037919 */ /* 0x000e620000002500 */
[----:B------:R-:W-:Y:S02]  /*0060*/  PRMT R27, RZ, 0x7610, R27 ;  /* 0x00007610ff1b7816 */ /* 0x000fe4000000001b */
[----:B------:R-:W-:Y:S01]  /*0070*/  PRMT R26, RZ, 0x7610, R26 ;  /* 0x00007610ff1a7816 */ /* 0x000fe2000000001a */
[----:B0-----:R-:W-:Y:S01]  /*0080*/  IMAD.SHL.U32 R0, R0, 0x8, RZ ;  /* 0x0000000800007824 */ /* 0x001fe200078e00ff */
[----:B-1----:R-:W-:-:S04]  /*0090*/  SHF.R.S32.HI R33, RZ, 0x15, R3 ;  /* 0x00000015ff217819 */ /* 0x002fc80000011403 */
[----:B------:R-:W-:Y:S02]  /*00a0*/  LOP3.LUT R0, R0, 0x3f8, RZ, 0xc0, !PT ;  /* 0x000003f800007812 */ /* 0x000fe400078ec0ff */
[----:B------:R-:W-:-:S03]  /*00b0*/  SGXT R33, R33, 0x1 ;  /* 0x000000012121781a */ /* 0x000fc60000000200 */
[----:B------:R-:W-:-:S05]  /*00c0*/  IMAD R8, R3, 0x400, R0 ;  /* 0x0000040003087824 */ /* 0x000fca00078e0200 */
[----:B------:R-:W-:Y:S02]  /*00d0*/  SHF.R.S32.HI R7, RZ, 0x1f, R8 ;  /* 0x0000001fff077819 */ /* 0x000fe40000011408 */
[-C--:B------:R-:W-:Y:S02]  /*00e0*/  LEA.HI R2, R33, R8.reuse, RZ, 0x8 ;  /* 0x0000000821027211 */ /* 0x080fe400078f40ff */
[----:B------:R-:W-:Y:S02]  /*00f0*/  LEA.HI R7, R7, R8, RZ, 0x12 ;  /* 0x0000000807077211 */ /* 0x000fe400078f90ff */
[--C-:B------:R-:W-:Y:S02]  /*0100*/  SHF.R.S32.HI R0, RZ, 0x8, R2.reuse ;  /* 0x00000008ff007819 */ /* 0x100fe40000011402 */
[----:B------:R-:W-:Y:S02]  /*0110*/  SHF.R.S32.HI R4, RZ, 0x12, R7 ;  /* 0x00000012ff047819 */ /* 0x000fe40000011407 */
[----:B------:R-:W-:-:S02]  /*0120*/  SHF.R.S32.HI R3, RZ, 0x1f, R2 ;  /* 0x0000001fff037819 */ /* 0x000fc40000011402 */
[----:B------:R-:W-:Y:S02]  /*0130*/  LOP3.LUT R5, R4, 0xffff, RZ, 0xc0, !PT ;  /* 0x0000ffff04057812 */ /* 0x000fe400078ec0ff */
[----:B------:R-:W-:Y:S02]  /*0140*/  LEA.HI R3, R3, R0, RZ, 0xa ;  /* 0x0000000003037211 */ /* 0x000fe400078f50ff */
[----:B------:R-:W-:Y:S02]  /*0150*/  LEA.HI R5, R5, R4, RZ, 0x11 ;  /* 0x0000000405057211 */ /* 0x000fe400078f88ff */
[----:B------:R-:W-:Y:S02]  /*0160*/  LOP3.LUT R3, R3, 0xffc00, RZ, 0xc0, !PT ;  /* 0x000ffc0003037812 */ /* 0x000fe400078ec0ff */
[----:B------:R-:W-:Y:S02]  /*0170*/  LOP3.LUT R5, R5, 0xfffe, RZ, 0xc0, !PT ;  /* 0x0000fffe05057812 */ /* 0x000fe400078ec0ff */
[----:B------:R-:W-:Y:S01]  /*0180*/  IADD3 R14, R8, 0x1, RZ ;  /* 0x00000001080e7810 */ /* 0x000fe20007ffe0ff */
[----:B------:R-:W-:Y:S01]  /*0190*/  IMAD.IADD R3, R0, 0x1, -R3 ;  /* 0x0000000100037824 */ /* 0x000fe200078e0a03 */
[----:B------:R-:W-:Y:S01]  /*01a0*/  LOP3.LUT R29, R2, 0xffffff00, RZ, 0xc0, !PT ;  /* 0xffffff00021d7812 */ /* 0x000fe200078ec0ff */
[----:B------:R-:W-:Y:S01]  /*01b0*/  IMAD.MOV R9, RZ, RZ, -R5 ;  /* 0x000000ffff097224 */ /* 0x000fe200078e0a05 */
[----:B------:R-:W-:-:S02]  /*01c0*/  LEA.HI R5, R33, R8, RZ, 0x13 ;  /* 0x0000000821057211 */ /* 0x000fc400078f98ff */
[----:B------:R-:W-:Y:S01]  /*01d0*/  LEA.HI R0, R33, R14, RZ, 0x8 ;  /* 0x0000000e21007211 */ /* 0x000fe200078f40ff */
[----:B------:R-:W-:Y:S01]  /*01e0*/  IMAD.IADD R29, R8, 0x1, -R29 ;  /* 0x00000001081d7824 */ /* 0x000fe200078e0a1d */
[----:B------:R-:W-:Y:S02]  /*01f0*/  PRMT R9, R9, 0x7710, RZ ;  /* 0x0000771009097816 */ /* 0x000fe400000000ff */
[----:B------:R-:W-:-:S03]  /*0200*/  SHF.R.S32.HI R6, RZ, 0x13, R5 ;  /* 0x00000013ff067819 */ /* 0x000fc60000011405 */
[----:B------:R-:W-:Y:S02]  /*0210*/  IMAD.IADD R4, R4, 0x1, R9 ;  /* 0x0000000104047824 */ /* 0x000fe400078e0209 */
[----:B------:R-:W-:Y:S01]  /*0220*/  IMAD R6, R3, 0x4, R6 ;  /* 0x0000000403067824 */ /* 0x000fe200078e0206 */
[----:B------:R-:W-:Y:S02]  /*0230*/  LOP3.LUT R3, R0, 0xffffff00, RZ, 0xc0, !PT ;  /* 0xffffff0000037812 */ /* 0x000fe400078ec0ff */
[----:B------:R-:W-:Y:S01]  /*0240*/  PRMT R31, R4, 0x9910, RZ ;  /* 0x00009910041f7816 */ /* 0x000fe200000000ff */
[----:B------:R-:W-:Y:S02]  /*0250*/  IMAD.SHL.U32 R24, R6, 0x400, RZ ;  /* 0x0000040006187824 */ /* 0x000fe400078e00ff */
[----:B------:R-:W-:Y:S02]  /*0260*/  IMAD.IADD R40, R14, 0x1, -R3 ;  /* 0x000000010e287824 */ /* 0x000fe400078e0a03 */
[----:B------:R-:W-:Y:S01]  /*0270*/  IMAD.SHL.U32 R31, R31, 0x100, RZ ;  /* 0x000001001f1f7824 */ /* 0x000fe200078e00ff */
[----:B------:R-:W-:-:S02]  /*0280*/  SHF.R.S32.HI R48, RZ, 0x1f, R24 ;  /* 0x0000001fff307819 */ /* 0x000fc40000011418 */
[CC--:B------:R-:W-:Y:S02]  /*0290*/  IADD3 R16, P0, R29.reuse, R24.reuse, RZ ;  /* 0x000000181d107210 */ /* 0x0c0fe40007f1e0ff */
[C---:B------:R-:W-:Y:S02]  /*02a0*/  IADD3 R2, P1, R40.reuse, R24, RZ ;  /* 0x0000001828027210 */ /* 0x040fe40007f3e0ff */
[----:B------:R-:W-:Y:S02]  /*02b0*/  LEA.HI.X.SX32 R11, R29, R48, 0x1, P0 ;  /* 0x000000301d0b7211 */ /* 0x000fe400000f0eff */
[----:B------:R-:W-:Y:S02]  /*02c0*/  SHF.R.S32.HI R10, RZ, 0x1f, R31 ;  /* 0x0000001fff0a7819 */ /* 0x000fe4000001141f */
[----:B------:R-:W-:Y:S02]  /*02d0*/  IADD3 R5, P0, R31, R16, RZ ;  /* 0x000000101f057210 */ /* 0x000fe40007f1e0ff */
[----:B------:R-:W-:-:S02]  /*02e0*/  LEA.HI.X.SX32 R9, R40, R48, 0x1, P1 ;  /* 0x0000003028097211 */ /* 0x000fc400008f0eff */
[----:B------:R-:W-:Y:S01]  /*02f0*/  IADD3 R0, P1, R31, R2, RZ ;  /* 0x000000021f007210 */ /* 0x000fe20007f3e0ff */
[----:B------:R-:W-:Y:S01]  /*0300*/  IMAD.X R6, R10, 0x1, R11, P0 ;  /* 0x000000010a067824 */ /* 0x000fe200000e060b */
[----:B------:R-:W-:Y:S02]  /*0310*/  LEA R18, P0, R5, c[0x0][0x160], 0x1 ;  /* 0x0000580005127a11 */ /* 0x000fe400078008ff */
[----:B------:R-:W-:Y:S01]  /*0320*/  LEA R4, P2, R0, c[0x0][0x160], 0x1 ;  /* 0x0000580000047a11 */ /* 0x000fe200078408ff */
[----:B------:R-:W-:Y:S01]  /*0330*/  IMAD.X R3, R10, 0x1, R9, P1 ;  /* 0x000000010a037824 */ /* 0x000fe200008e0609 */
[----:B------:R-:W-:Y:S02]  /*0340*/  ISETP.GE.AND P1, PT, R29, 0x80, PT ;  /* 0x000000801d00780c */ /* 0x000fe40003f26270 */
[----:B------:R-:W-:Y:S02]  /*0350*/  LEA.HI.X R19, R5, c[0x0][0x164], R6, 0x1, P0 ;  /* 0x0000590005137a11 */ /* 0x000fe400000f0c06 */
[----:B------:R-:W-:-:S02]  /*0360*/  LEA.HI.X R5, R0, c[0x0][0x164], R3, 0x1, P2 ;  /* 0x0000590000057a11 */ /* 0x000fc400010f0c03 */
[----:B------:R-:W-:Y:S02]  /*0370*/  ISETP.GT.AND P2, PT, R29, 0x7f, PT ;  /* 0x0000007f1d00780c */ /* 0x000fe40003f44270 */
[----:B------:R-:W-:Y:S02]  /*0380*/  LEA R12, P3, R16, c[0x0][0x160], 0x1 ;  /* 0x00005800100c7a11 */ /* 0x000fe400078608ff */
[----:B------:R-:W-:Y:S02]  /*0390*/  ISETP.GE.AND P0, PT, R40, 0x80, PT ;  /* 0x000000802800780c */ /* 0x000fe40003f06270 */
[----:B------:R-:W-:Y:S01]  /*03a0*/  LEA.HI.X R13, R16, c[0x0][0x164], R11, 0x1, P3 ;  /* 0x00005900100d7a11 */ /* 0x000fe200018f0c0b */
[----:B------:R0:W2:Y:S01]  /*03b0*/  @!P1 LDG.E.U16 R21, [R18.64+0x100] ;  /* 0x0001000412159981 */ /* 0x0000a2000c1e1500 */
[----:B------:R-:W-:Y:S02]  /*03c0*/  ISETP.GT.AND P6, PT, R40, 0x7f, PT ;  /* 0x0000007f2800780c */ /* 0x000fe40003fc4270 */
[----:B------:R-:W-:Y:S01]  /*03d0*/  PRMT R6, RZ, 0x7610, R6 ;  /* 0x00007610ff067816 */ /* 0x000fe20000000006 */
[----:B------:R-:W3:Y:S04]  /*03e0*/  @!P1 LDG.E.U16 R28, [R12.64+0x500] ;  /* 0x000500040c1c9981 */ /* 0x000ee8000c1e1500 */
[----:B------:R0:W4:Y:S01]  /*03f0*/  @P2 LDG.E.U16 R27, [R18.64+-0x100] ;  /* 0xffff0004121b2981 */ /* 0x000122000c1e1500 */
[----:B------:R-:W-:-:S03]  /*0400*/  PRMT R3, RZ, 0x7610, R3 ;  /* 0x00007610ff037816 */ /* 0x000fc60000000003 */
[----:B------:R-:W5:Y:S04]  /*0410*/  @P2 LDG.E.U16 R26, [R12.64+0x300] ;  /* 0x000300040c1a2981 */ /* 0x000f68000c1e1500 */
[----:B------:R1:W5:Y:S01]  /*0420*/  @!P0 LDG.E.U16 R6, [R4.64+0x100] ;  /* 0x0001000404068981 */ /* 0x000362000c1e1500 */
[----:B------:R-:W-:-:S03]  /*0430*/  LEA R16, P3, R2, c[0x0][0x160], 0x1 ;  /* 0x0000580002107a11 */ /* 0x000fc600078608ff */
[----:B------:R1:W5:Y:S01]  /*0440*/  @P6 LDG.E.U16 R3, [R4.64+-0x100] ;  /* 0xffff000404036981 */ /* 0x000362000c1e1500 */
[----:B------:R-:W-:Y:S02]  /*0450*/  PRMT R15, RZ, 0x7610, R15 ;  /* 0x00007610ff0f7816 */ /* 0x000fe4000000000f */
[----:B------:R-:W-:Y:S02]  /*0460*/  PRMT R11, RZ, 0x7610, R11 ;  /* 0x00007610ff0b7816 */ /* 0x000fe4000000000b */
[----:B------:R-:W-:-:S05]  /*0470*/  LEA.HI.X R17, R2, c[0x0][0x164], R9, 0x1, P3 ;  /* 0x0000590002117a11 */ /* 0x000fca00018f0c09 */
[----:B------:R0:W5:Y:S04]  /*0480*/  @!P0 LDG.E.U16 R15, [R16.64+0x500] ;  /* 0x00050004100f8981 */ /* 0x000168000c1e1500 */
[----:B------:R0:W5:Y:S01]  /*0490*/  @P6 LDG.E.U16 R11, [R16.64+0x300] ;  /* 0x00030004100b6981 */ /* 0x000162000c1e1500 */
[----:B------:R-:W-:-:S04]  /*04a0*/  IADD3 R30, R8, 0x2, RZ ;  /* 0x00000002081e7810 */ /* 0x000fc80007ffe0ff */
[----:B------:R-:W-:-:S04]  /*04b0*/  LEA.HI R0, R33, R30, RZ, 0x8 ;  /* 0x0000001e21007211 */ /* 0x000fc800078f40ff */
[----:B------:R-:W-:Y:S01]  /*04c0*/  LOP3.LUT R25, R0, 0xffffff00, RZ, 0xc0, !PT ;  /* 0xffffff0000197812 */ /* 0x000fe200078ec0ff */
[----:B0-----:R0:W5:Y:S04]  /*04d0*/  LDG.E.U16 R16, [R16.64+0x400] ;  /* 0x0004000410107981 */ /* 0x001168000c1e1500 */
[----:B------:R-:W-:-:S05]  /*04e0*/  IMAD.IADD R25, R30, 0x1, -R25 ;  /* 0x000000011e197824 */ /* 0x000fca00078e0a19 */
[----:B------:R-:W-:-:S04]  /*04f0*/  IADD3 R2, P3, R25, R24, RZ ;  /* 0x0000001819027210 */ /* 0x000fc80007f7e0ff */
[----:B------:R-:W-:Y:S02]  /*0500*/  LEA.HI.X.SX32 R9, R25, R48, 0x1, P3 ;  /* 0x0000003019097211 */ /* 0x000fe400018f0eff */
[----:B------:R-:W-:-:S05]  /*0510*/  IADD3 R0, P5, R31, R2, RZ ;  /* 0x000000021f007210 */ /* 0x000fca0007fbe0ff */
[----:B-1----:R-:W-:Y:S01]  /*0520*/  IMAD.X R5, R10, 0x1, R9, P5 ;  /* 0x000000010a057824 */ /* 0x002fe200028e0609 */
[C---:B------:R-:W-:Y:S02]  /*0530*/  LEA R4, P5, R0.reuse, c[0x0][0x160], 0x1 ;  /* 0x0000580000047a11 */ /* 0x040fe400078a08ff */
[C---:B------:R-:W-:Y:S02]  /*0540*/  ISETP.GE.AND P4, PT, R25.reuse, 0x80, PT ;  /* 0x000000801900780c */ /* 0x040fe40003f86270 */
[----:B------:R-:W-:Y:S02]  /*0550*/  LEA.HI.X R5, R0, c[0x0][0x164], R5, 0x1, P5 ;  /* 0x0000590000057a11 */ /* 0x000fe400028f0c05 */
[----:B------:R-:W-:Y:S02]  /*0560*/  ISETP.GT.AND P5, PT, R25, 0x7f, PT ;  /* 0x0000007f1900780c */ /* 0x000fe40003fa4270 */
[----:B------:R-:W-:Y:S02]  /*0570*/  LEA R22, P3, R2, c[0x0][0x160], 0x1 ;  /* 0x0000580002167a11 */ /* 0x000fe400078608ff */
[----:B------:R-:W-:-:S02]  /*0580*/  PRMT R34, RZ, 0x7610, R34 ;  /* 0x00007610ff227816 */ /* 0x000fc40000000022 */
[----:B------:R-:W-:Y:S02]  /*0590*/  LEA.HI.X R23, R2, c[0x0][0x164], R9, 0x1, P3 ;  /* 0x0000590002177a11 */ /* 0x000fe400018f0c09 */
[----:B------:R-:W-:Y:S02]  /*05a0*/  PRMT R45, RZ, 0x7610, R45 ;  /* 0x00007610ff2d7816 */ /* 0x000fe4000000002d */
[----:B------:R-:W-:Y:S01]  /*05b0*/  PRMT R2, RZ, 0x7610, R2 ;  /* 0x00007610ff027816 */ /* 0x000fe20000000002 */
[----:B------:R-:W5:Y:S01]  /*05c0*/  @!P4 LDG.E.U16 R34, [R22.64+0x500] ;  /* 0x000500041622c981 */ /* 0x000f62000c1e1500 */
[----:B------:R-:W-:-:S03]  /*05d0*/  PRMT R9, RZ, 0x7610, R9 ;  /* 0x00007610ff097816 */ /* 0x000fc60000000009 */
[----:B------:R1:W5:Y:S04]  /*05e0*/  @!P4 LDG.E.U16 R45, [R4.64+0x100] ;  /* 0x00010004042dc981 */ /* 0x000368000c1e1500 */
[----:B------:R1:W5:Y:S04]  /*05f0*/  @P5 LDG.E.U16 R2, [R4.64+-0x100] ;  /* 0xffff000404025981 */ /* 0x000368000c1e1500 */
[----:B------:R-:W5:Y:S01]  /*0600*/  @P5 LDG.E.U16 R9, [R22.64+0x300] ;  /* 0x0003000416095981 */ /* 0x000f62000c1e1500 */
[----:B------:R-:W-:-:S04]  /*0610*/  IADD3 R0, R8, 0x3, RZ ;  /* 0x0000000308007810 */ /* 0x000fc80007ffe0ff */
[----:B------:R-:W-:-:S04]  /*0620*/  LEA.HI R18, R33, R0, RZ, 0x8 ;  /* 0x0000000021127211 */ /* 0x000fc800078f40ff */
[----:B------:R-:W-:-:S05]  /*0630*/  LOP3.LUT R19, R18, 0xffffff00, RZ, 0xc0, !PT ;  /* 0xffffff0012137812 */ /* 0x000fca00078ec0ff */
[----:B------:R-:W-:-:S05]  /*0640*/  IMAD.IADD R36, R0, 0x1, -R19 ;  /* 0x0000000100247824 */ /* 0x000fca00078e0a13 */
[----:B------:R-:W-:-:S04]  /*0650*/  IADD3 R32, P3, R36, R24, RZ ;  /* 0x0000001824207210 */ /* 0x000fc80007f7e0ff */
[----:B------:R-:W-:Y:S02]  /*0660*/  LEA.HI.X.SX32 R35, R36, R48, 0x1, P3 ;  /* 0x0000003024237211 */ /* 0x000fe400018f0eff */
[----:B------:R-:W-:-:S05]  /*0670*/  IADD3 R19, P3, R31, R32, RZ ;  /* 0x000000201f137210 */ /* 0x000fca0007f7e0ff */
[----:B------:R-:W-:Y:S01]  /*0680*/  IMAD.X R20, R10, 0x1, R35, P3 ;  /* 0x000000010a147824 */ /* 0x000fe200018e0623 */
[----:B------:R-:W-:-:S04]  /*0690*/  LEA R18, P3, R19, c[0x0][0x160], 0x1 ;  /* 0x0000580013127a11 */ /* 0x000fc800078608ff */
[----:B------:R-:W-:Y:S02]  /*06a0*/  LEA.HI.X R19, R19, c[0x0][0x164], R20, 0x1, P3 ;  /* 0x0000590013137a11 */ /* 0x000fe400018f0c14 */
[----:B------:R-:W-:Y:S02]  /*06b0*/  LEA R20, P3, R32, c[0x0][0x160], 0x1 ;  /* 0x0000580020147a11 */ /* 0x000fe400078608ff */
[----:B------:R-:W-:-:S04]  /*06c0*/  IADD3 R42, R8, 0x4, RZ ;  /* 0x00000004082a7810 */ /* 0x000fc80007ffe0ff */
[----:B-1----:R-:W-:Y:S02]  /*06d0*/  LEA.HI R4, R33, R42, RZ, 0x8 ;  /* 0x0000002a21047211 */ /* 0x002fe400078f40ff */
[----:B------:R-:W-:Y:S02]  /*06e0*/  PRMT R44, RZ, 0x7610, R44 ;  /* 0x00007610ff2c7816 */ /* 0x000fe4000000002c */
[----:B------:R-:W-:Y:S02]  /*06f0*/  PRMT R41, RZ, 0x7610, R41 ;  /* 0x00007610ff297816 */ /* 0x000fe40000000029 */
[----:B------:R-:W-:Y:S02]  /*0700*/  PRMT R39, RZ, 0x7610, R39 ;  /* 0x00007610ff277816 */ /* 0x000fe40000000027 */
[----:B------:R-:W-:Y:S02]  /*0710*/  PRMT R38, RZ, 0x7610, R38 ;  /* 0x00007610ff267816 */ /* 0x000fe40000000026 */
[----:B--2---:R-:W-:-:S02]  /*0720*/  SEL R37, R21, RZ, !P1 ;  /* 0x000000ff15257207 */ /* 0x004fc40004800000 */
[----:B---3--:R-:W-:Y:S02]  /*0730*/  SEL R28, R28, RZ, !P1 ;  /* 0x000000ff1c1c7207 */ /* 0x008fe40004800000 */
[----:B------:R-:W-:Y:S02]  /*0740*/  LEA.HI.X R21, R32, c[0x0][0x164], R35, 0x1, P3 ;  /* 0x0000590020157a11 */ /* 0x000fe400018f0c23 */
[----:B----4-:R-:W-:Y:S01]  /*0750*/  SEL R5, R27, RZ, P2 ;  /* 0x000000ff1b057207 */ /* 0x010fe20001000000 */
[----:B------:R-:W-:Y:S01]  /*0760*/  IMAD.U32 R37, R37, 0x10000, RZ ;  /* 0x0001000025257824 */ /* 0x000fe200078e00ff */
[----:B-----5:R-:W-:Y:S01]  /*0770*/  SEL R32, R26, RZ, P2 ;  /* 0x000000ff1a207207 */ /* 0x020fe20001000000 */
[----:B------:R-:W-:Y:S02]  /*0780*/  IMAD.U32 R26, R28, 0x10000, RZ ;  /* 0x000100001c1a7824 */ /* 0x000fe400078e00ff */
[----:B------:R-:W-:Y:S01]  /*0790*/  IMAD.U32 R5, R5, 0x10000, RZ ;  /* 0x0001000005057824 */ /* 0x000fe200078e00ff */
[----:B------:R-:W-:Y:S01]  /*07a0*/  SEL R28, R6, RZ, !P0 ;  /* 0x000000ff061c7207 */ /* 0x000fe20004000000 */
[----:B------:R-:W-:Y:S01]  /*07b0*/  FADD R6, RZ, -R26 ;  /* 0x8000001aff067221 */ /* 0x000fe20000000000 */
[----:B------:R-:W-:-:S02]  /*07c0*/  FADD R37, RZ, -R37 ;  /* 0x80000025ff257221 */ /* 0x000fc40000000000 */
[----:B------:R-:W-:Y:S01]  /*07d0*/  @P1 FSEL R37, R5, RZ, P2 ;  /* 0x000000ff05251208 */ /* 0x000fe20001000000 */
[----:B------:R-:W-:Y:S01]  /*07e0*/  IMAD.U32 R26, R28, 0x10000, RZ ;  /* 0x000100001c1a7824 */ /* 0x000fe200078e00ff */
[----:B------:R-:W-:Y:S02]  /*07f0*/  SEL R28, R3, RZ, P6 ;  /* 0x000000ff031c7207 */ /* 0x000fe40003000000 */
[----:B------:R-:W-:Y:S01]  /*0800*/  LOP3.LUT R5, R4, 0xffffff00, RZ, 0xc0, !PT ;  /* 0xffffff0004057812 */ /* 0x000fe200078ec0ff */
[----:B------:R-:W-:Y:S02]  /*0810*/  IMAD.U32 R27, R32, 0x10000, RZ ;  /* 0x00010000201b7824 */ /* 0x000fe400078e00ff */
[----:B------:R-:W-:Y:S02]  /*0820*/  IMAD.U32 R4, R28, 0x10000, RZ ;  /* 0x000100001c047824 */ /* 0x000fe400078e00ff */
[----:B------:R-:W-:Y:S01]  /*0830*/  IMAD.IADD R28, R42, 0x1, -R5 ;  /* 0x000000012a1c7824 */ /* 0x000fe200078e0a05 */
[----:B------:R-:W-:Y:S01]  /*0840*/  FADD R3, RZ, -R26 ;  /* 0x8000001aff037221 */ /* 0x000fe20000000000 */
[----:B------:R-:W-:-:S02]  /*0850*/  @P1 FSEL R6, R27, RZ, P2 ;  /* 0x000000ff1b061208 */ /* 0x000fc40001000000 */
[----:B------:R-:W-:Y:S02]  /*0860*/  @P0 FSEL R3, R4, RZ, P6 ;  /* 0x000000ff04030208 */ /* 0x000fe40003000000 */
[C---:B------:R-:W-:Y:S02]  /*0870*/  ISETP.GE.AND P1, PT, R36.reuse, 0x80, PT ;  /* 0x000000802400780c */ /* 0x040fe40003f26270 */
[----:B------:R-:W-:Y:S02]  /*0880*/  SEL R15, R15, RZ, !P0 ;  /* 0x000000ff0f0f7207 */ /* 0x000fe40004000000 */
[----:B------:R-:W-:Y:S02]  /*0890*/  ISETP.GT.AND P2, PT, R36, 0x7f, PT ;  /* 0x0000007f2400780c */ /* 0x000fe40003f44270 */
[C---:B------:R-:W-:Y:S02]  /*08a0*/  IADD3 R32, P3, R28.reuse, R24, RZ ;  /* 0x000000181c207210 */ /* 0x040fe40007f7e0ff */
[----:B------:R-:W-:Y:S01]  /*08b0*/  SEL R4, R11, RZ, P6 ;  /* 0x000000ff0b047207 */ /* 0x000fe20003000000 */
[----:B------:R-:W-:Y:S01]  /*08c0*/  IMAD.U32 R53, R15, 0x10000, RZ ;  /* 0x000100000f357824 */ /* 0x000fe200078e00ff */
[----:B------:R-:W-:-:S02]  /*08d0*/  LEA.HI.X.SX32 R27, R28, R48, 0x1, P3 ;  /* 0x000000301c1b7211 */ /* 0x000fc400018f0eff */
[----:B------:R-:W-:Y:S01]  /*08e0*/  IADD3 R5, P3, R31, R32, RZ ;  /* 0x000000201f057210 */ /* 0x000fe20007f7e0ff */
[----:B------:R-:W-:Y:S01]  /*08f0*/  IMAD.U32 R4, R4, 0x10000, RZ ;  /* 0x0001000004047824 */ /* 0x000fe200078e00ff */
[----:B------:R-:W-:Y:S01]  /*0900*/  FADD R53, RZ, -R53 ;  /* 0x80000035ff357221 */ /* 0x000fe20000000000 */
[----:B------:R-:W-:Y:S01]  /*0910*/  PRMT R11, RZ, 0x7610, R11 ;  /* 0x00007610ff0b7816 */ /* 0x000fe2000000000b */
[----:B------:R1:W2:Y:S01]  /*0920*/  @!P1 LDG.E.U16 R44, [R18.64+0x100] ;  /* 0x00010004122c9981 */ /* 0x0002a2000c1e1500 */
[----:B------:R-:W-:Y:S01]  /*0930*/  IMAD.X R26, R10, 0x1, R27, P3 ;  /* 0x000000010a1a7824 */ /* 0x000fe200018e061b */
[----:B------:R-:W-:Y:S02]  /*0940*/  @P0 FSEL R53, R4, RZ, P6 ;  /* 0x000000ff04350208 */ /* 0x000fe40003000000 */
[C---:B------:R-:W-:Y:S01]  /*0950*/  ISETP.GE.AND P0, PT, R28.reuse, 0x80, PT ;  /* 0x000000801c00780c */ /* 0x040fe20003f06270 */
[----:B------:R1:W3:Y:S01]  /*0960*/  @P2 LDG.E.U16 R41, [R18.64+-0x100] ;  /* 0xffff000412292981 */ /* 0x0002e2000c1e1500 */
[----:B------:R-:W-:-:S02]  /*0970*/  ISETP.GT.AND P3, PT, R28, 0x7f, PT ;  /* 0x0000007f1c00780c */ /* 0x000fc40003f64270 */
[----:B------:R-:W-:Y:S01]  /*0980*/  LEA R4, P6, R5, c[0x0][0x160], 0x1 ;  /* 0x0000580005047a11 */ /* 0x000fe200078c08ff */
[----:B------:R-:W4:Y:S01]  /*0990*/  @!P1 LDG.E.U16 R11, [R20.64+0x500] ;  /* 0x00050004140b9981 */ /* 0x000f22000c1e1500 */
[----:B------:R-:W-:-:S03]  /*09a0*/  PRMT R15, RZ, 0x7610, R15 ;  /* 0x00007610ff0f7816 */ /* 0x000fc6000000000f */
[----:B------:R-:W5:Y:S01]  /*09b0*/  @P2 LDG.E.U16 R38, [R20.64+0x300] ;  /* 0x0003000414262981 */ /* 0x000f62000c1e1500 */
[----:B-1----:R-:W-:Y:S02]  /*09c0*/  LEA.HI R18, R33, R14, RZ, 0x12 ;  /* 0x0000000e21127211 */ /* 0x002fe400078f90ff */
[----:B------:R-:W-:Y:S02]  /*09d0*/  LEA.HI.X R5, R5, c[0x0][0x164], R26, 0x1, P6 ;  /* 0x0000590005057a11 */ /* 0x000fe400030f0c1a */
[----:B------:R-:W-:Y:S02]  /*09e0*/  LOP3.LUT R49, R18, 0xfffc0000, RZ, 0xc0, !PT ;  /* 0xfffc000012317812 */ /* 0x000fe400078ec0ff */
[----:B------:R-:W-:Y:S01]  /*09f0*/  LEA R26, P6, R32, c[0x0][0x160], 0x1 ;  /* 0x00005800201a7a11 */ /* 0x000fe200078c08ff */
[----:B------:R1:W3:Y:S01]  /*0a00*/  @!P0 LDG.E.U16 R15, [R4.64+0x100] ;  /* 0x00010004040f8981 */ /* 0x0002e2000c1e1500 */
[----:B------:R-:W-:Y:S01]  /*0a10*/  LEA.HI R19, R33, R30, RZ, 0x12 ;  /* 0x0000001e21137211 */ /* 0x000fe200078f90ff */
[----:B------:R-:W-:Y:S01]  /*0a20*/  IMAD.IADD R49, R14, 0x1, -R49 ;  /* 0x000000010e317824 */ /* 0x000fe200078e0a31 */
[----:B------:R-:W-:Y:S01]  /*0a30*/  PRMT R14, RZ, 0x7610, R14 ;  /* 0x00007610ff0e7816 */ /* 0x000fe2000000000e */
[----:B------:R1:W5:Y:S01]  /*0a40*/  @P3 LDG.E.U16 R39, [R4.64+-0x100] ;  /* 0xffff000404273981 */ /* 0x000362000c1e1500 */
[----:B------:R-:W-:-:S02]  /*0a50*/  LEA.HI.X R27, R32, c[0x0][0x164], R27, 0x1, P6 ;  /* 0x00005900201b7a11 */ /* 0x000fc400030f0c1b */
[----:B------:R-:W-:Y:S02]  /*0a60*/  LOP3.LUT R19, R19, 0xfffc0000, RZ, 0xc0, !PT ;  /* 0xfffc000013137812 */ /* 0x000fe400078ec0ff */
[C---:B------:R-:W-:Y:S01]  /*0a70*/  LEA.HI R18, R33.reuse, R0, RZ, 0x12 ;  /* 0x0000000021127211 */ /* 0x040fe200078f90ff */
[----:B------:R-:W5:Y:S01]  /*0a80*/  @!P0 LDG.E.U16 R14, [R26.64+0x500] ;  /* 0x000500041a0e8981 */ /* 0x000f62000c1e1500 */
[----:B-1----:R-:W-:Y:S01]  /*0a90*/  PRMT R5, RZ, 0x7610, R5 ;  /* 0x00007610ff057816 */ /* 0x002fe20000000005 */
[----:B------:R-:W-:Y:S01]  /*0aa0*/  IMAD.IADD R30, R30, 0x1, -R19 ;  /* 0x000000011e1e7824 */ /* 0x000fe200078e0a13 */
[----:B------:R-:W-:Y:S02]  /*0ab0*/  LOP3.LUT R19, R18, 0xfffc0000, RZ, 0xc0, !PT ;  /* 0xfffc000012137812 */ /* 0x000fe400078ec0ff */
[----:B------:R-:W-:Y:S02]  /*0ac0*/  IADD3 R4, R8, 0x5, RZ ;  /* 0x0000000508047810 */ /* 0x000fe40007ffe0ff */
[----:B------:R-:W0:Y:S01]  /*0ad0*/  @P3 LDG.E.U16 R5, [R26.64+0x300] ;  /* 0x000300041a053981 */ /* 0x000e22000c1e1500 */
[C---:B------:R-:W-:Y:S01]  /*0ae0*/  LEA.HI R32, R33.reuse, R42, RZ, 0x12 ;  /* 0x0000002a21207211 */ /* 0x040fe200078f90ff */
[----:B------:R-:W-:Y:S01]  /*0af0*/  IMAD.IADD R0, R0, 0x1, -R19 ;  /* 0x0000000100007824 */ /* 0x000fe200078e0a13 */
[----:B------:R-:W-:-:S02]  /*0b00*/  LEA.HI R18, R33, R4, RZ, 0x8 ;  /* 0x0000000421127211 */ /* 0x000fc400078f40ff */
[----:B------:R-:W-:Y:S02]  /*0b10*/  LEA.HI R19, R33, R4, RZ, 0x12 ;  /* 0x0000000421137211 */ /* 0x000fe400078f90ff */
[----:B------:R-:W-:Y:S02]  /*0b20*/  LOP3.LUT R35, R32, 0xfffc0000, RZ, 0xc0, !PT ;  /* 0xfffc000020237812 */ /* 0x000fe400078ec0ff */
[----:B------:R-:W-:Y:S02]  /*0b30*/  LOP3.LUT R47, R18, 0xffffff00, RZ, 0xc0, !PT ;  /* 0xffffff00122f7812 */ /* 0x000fe400078ec0ff */
[----:B------:R-:W-:Y:S02]  /*0b40*/  LOP3.LUT R19, R19, 0xfffc0000, RZ, 0xc0, !PT ;  /* 0xfffc000013137812 */ /* 0x000fe400078ec0ff */
[----:B------:R-:W-:Y:S01]  /*0b50*/  IADD3 R32, R8, 0x6, RZ ;  /* 0x0000000608207810 */ /* 0x000fe20007ffe0ff */
[----:B------:R-:W-:Y:S02]  /*0b60*/  IMAD.IADD R42, R42, 0x1, -R35 ;  /* 0x000000012a2a7824 */ /* 0x000fe400078e0a23 */
[C---:B------:R-:W-:Y:S01]  /*0b70*/  IMAD.IADD R47, R4.reuse, 0x1, -R47 ;  /* 0x00000001042f7824 */ /* 0x040fe200078e0a2f */
[CC--:B------:R-:W-:Y:S01]  /*0b80*/  LEA.HI R18, R33.reuse, R32.reuse, RZ, 0x12 ;  /* 0x0000002021127211 */ /* 0x0c0fe200078f90ff */
[----:B------:R-:W-:Y:S01]  /*0b90*/  IMAD.IADD R35, R4, 0x1, -R19 ;  /* 0x0000000104237824 */ /* 0x000fe200078e0a13 */
[----:B------:R-:W-:-:S02]  /*0ba0*/  LEA.HI R4, R33, R32, RZ, 0x8 ;  /* 0x0000002021047211 */ /* 0x000fc400078f40ff */
[----:B------:R-:W-:Y:S02]  /*0bb0*/  LOP3.LUT R19, R18, 0xfffc0000, RZ, 0xc0, !PT ;  /* 0xfffc000012137812 */ /* 0x000fe400078ec0ff */
[----:B------:R-:W-:Y:S02]  /*0bc0*/  LOP3.LUT R43, R4, 0xffffff00, RZ, 0xc0, !PT ;  /* 0xffffff00042b7812 */ /* 0x000fe400078ec0ff */
[----:B------:R-:W-:Y:S02]  /*0bd0*/  IADD3 R18, R8, 0x7, RZ ;  /* 0x0000000708127810 */ /* 0x000fe40007ffe0ff */
[----:B------:R-:W-:Y:S02]  /*0be0*/  SEL R51, R34, RZ, !P4 ;  /* 0x000000ff22337207 */ /* 0x000fe40006000000 */
[----:B------:R-:W-:Y:S02]  /*0bf0*/  SEL R45, R45, RZ, !P4 ;  /* 0x000000ff2d2d7207 */ /* 0x000fe40006000000 */
[----:B------:R-:W-:-:S02]  /*0c00*/  SEL R2, R2, RZ, P5 ;  /* 0x000000ff02027207 */ /* 0x000fc40002800000 */
[----:B------:R-:W-:Y:S01]  /*0c10*/  SEL R9, R9, RZ, P5 ;  /* 0x000000ff09097207 */ /* 0x000fe20002800000 */
[C---:B------:R-:W-:Y:S01]  /*0c20*/  IMAD.IADD R43, R32.reuse, 0x1, -R43 ;  /* 0x00000001202b7824 */ /* 0x040fe200078e0a2b */
[CC--:B------:R-:W-:Y:S01]  /*0c30*/  LEA.HI R4, R33.reuse, R18.reuse, RZ, 0x8 ;  /* 0x0000001221047211 */ /* 0x0c0fe200078f40ff */
[----:B------:R-:W-:Y:S01]  /*0c40*/  IMAD.IADD R32, R32, 0x1, -R19 ;  /* 0x0000000120207824 */ /* 0x000fe200078e0a13 */
[----:B------:R-:W-:Y:S01]  /*0c50*/  LEA.HI R19, R33, R18, RZ, 0x12 ;  /* 0x0000001221137211 */ /* 0x000fe200078f90ff */
[----:B------:R-:W-:Y:S01]  /*0c60*/  IMAD.U32 R51, R51, 0x10000, RZ ;  /* 0x0001000033337824 */ /* 0x000fe200078e00ff */
[----:B------:R-:W-:Y:S01]  /*0c70*/  LOP3.LUT R33, R4, 0xffffff00, RZ, 0xc0, !PT ;  /* 0xffffff0004217812 */ /* 0x000fe200078ec0ff */
[----:B------:R-:W-:Y:S01]  /*0c80*/  IMAD.U32 R50, R45, 0x10000, RZ ;  /* 0x000100002d327824 */ /* 0x000fe200078e00ff */
[----:B------:R1:W5:Y:S01]  /*0c90*/  LDG.E.U16 R34, [R12.64+0x400] ;  /* 0x000400040c227981 */ /* 0x000362000c1e1500 */
[----:B------:R-:W-:Y:S02]  /*0ca0*/  IMAD.U32 R2, R2, 0x10000, RZ ;  /* 0x0001000002027824 */ /* 0x000fe400078e00ff */
[----:B------:R-:W-:Y:S01]  /*0cb0*/  IMAD.U32 R9, R9, 0x10000, RZ ;  /* 0x0001000009097824 */ /* 0x000fe200078e00ff */
[----:B------:R-:W-:Y:S01]  /*0cc0*/  IADD3 R4, P6, R47, R24, RZ ;  /* 0x000000182f047210 */ /* 0x000fe20007fde0ff */
[----:B------:R-:W-:Y:S01]  /*0cd0*/  FADD R51, RZ, -R51 ;  /* 0x80000033ff337221 */ /* 0x000fe20000000000 */
[----:B------:R-:W-:Y:S01]  /*0ce0*/  FADD R50, RZ, -R50 ;  /* 0x80000032ff327221 */ /* 0x000fe20000000000 */
[----:B------:R-:W-:-:S02]  /*0cf0*/  @P4 FSEL R50, R2, RZ, P5 ;  /* 0x000000ff02324208 */ /* 0x000fc40002800000 */
[----:B------:R-:W-:Y:S02]  /*0d00*/  @P4 FSEL R51, R9, RZ, P5 ;  /* 0x000000ff09334208 */ /* 0x000fe40002800000 */
[----:B------:R-:W-:Y:S02]  /*0d10*/  LEA.HI.X.SX32 R9, R47, R48, 0x1, P6 ;  /* 0x000000302f097211 */ /* 0x000fe400030f0eff */
[----:B------:R-:W-:-:S05]  /*0d20*/  IADD3 R2, P4, R31, R4, RZ ;  /* 0x000000041f027210 */ /* 0x000fca0007f9e0ff */
[----:B-1----:R-:W-:Y:S01]  /*0d30*/  IMAD.X R13, R10, 0x1, R9, P4 ;  /* 0x000000010a0d7824 */ /* 0x002fe200020e0609 */
[C---:B------:R-:W-:Y:S02]  /*0d40*/  LEA R12, P4, R2.reuse, c[0x0][0x160], 0x1 ;  /* 0x00005800020c7a11 */ /* 0x040fe400078808ff */
[C---:B------:R-:W-:Y:S02]  /*0d50*/  ISETP.GE.AND P5, PT, R47.reuse, 0x80, PT ;  /* 0x000000802f00780c */ /* 0x040fe40003fa6270 */
[----:B------:R-:W-:Y:S02]  /*0d60*/  LEA.HI.X R13, R2, c[0x0][0x164], R13, 0x1, P4 ;  /* 0x00005900020d7a11 */ /* 0x000fe400020f0c0d */
[----:B------:R-:W-:Y:S02]  /*0d70*/  ISETP.GT.AND P4, PT, R47, 0x7f, PT ;  /* 0x0000007f2f00780c */ /* 0x000fe40003f84270 */
[----:B------:R-:W-:Y:S01]  /*0d80*/  LOP3.LUT R19, R19, 0xfffc0000, RZ, 0xc0, !PT ;  /* 0xfffc000013137812 */ /* 0x000fe200078ec0ff */
[----:B------:R-:W-:Y:S01]  /*0d90*/  IMAD.IADD R33, R18, 0x1, -R33 ;  /* 0x0000000112217824 */ /* 0x000fe200078e0a21 */
[----:B------:R-:W-:-:S03]  /*0da0*/  PRMT R2, RZ, 0x7610, R2 ;  /* 0x00007610ff027816 */ /* 0x000fc60000000002 */
[--C-:B------:R-:W-:Y:S01]  /*0db0*/  IMAD.IADD R18, R18, 0x1, -R19.reuse ;  /* 0x0000000112127824 */ /* 0x100fe200078e0a13 */
[----:B------:R-:W-:Y:S02]  /*0dc0*/  PRMT R19, RZ, 0x7610, R19 ;  /* 0x00007610ff137816 */ /* 0x000fe40000000013 */
[----:B------:R1:W5:Y:S04]  /*0dd0*/  @!P5 LDG.E.U16 R2, [R12.64+0x100] ;  /* 0x000100040c02d981 */ /* 0x000368000c1e1500 */
[----:B------:R1:W5:Y:S01]  /*0de0*/  @P4 LDG.E.U16 R19, [R12.64+-0x100] ;  /* 0xffff00040c134981 */ /* 0x000362000c1e1500 */
[-C--:B------:R-:W-:Y:S02]  /*0df0*/  IADD3 R52, P6, R43, R24.reuse, RZ ;  /* 0x000000182b347210 */ /* 0x080fe40007fde0ff */
[----:B------:R-:W-:-:S02]  /*0e00*/  IADD3 R29, R31, R24, R29 ;  /* 0x000000181f1d7210 */ /* 0x000fc40007ffe01d */
[----:B------:R-:W-:Y:S02]  /*0e10*/  IADD3 R25, R31, R24, R25 ;  /* 0x000000181f197210 */ /* 0x000fe40007ffe019 */
[----:B--2---:R-:W-:Y:S02]  /*0e20*/  SEL R44, R44, RZ, !P1 ;  /* 0x000000ff2c2c7207 */ /* 0x004fe40004800000 */
[----:B----4-:R-:W-:-:S05]  /*0e30*/  SEL R11, R11, RZ, !P1 ;  /* 0x000000ff0b0b7207 */ /* 0x010fca0004800000 */
[----:B------:R-:W-:Y:S02]  /*0e40*/  IMAD.U32 R46, R11, 0x10000, RZ ;  /* 0x000100000b2e7824 */ /* 0x000fe400078e00ff */
[----:B------:R-:W-:Y:S01]  /*0e50*/  IMAD.U32 R45, R44, 0x10000, RZ ;  /* 0x000100002c2d7824 */ /* 0x000fe200078e00ff */
[----:B---3--:R-:W-:Y:S02]  /*0e60*/  SEL R15, R15, RZ, !P0 ;  /* 0x000000ff0f0f7207 */ /* 0x008fe40004000000 */
[----:B-----5:R-:W-:-:S03]  /*0e70*/  SEL R11, R39, RZ, P3 ;  /* 0x000000ff270b7207 */ /* 0x020fc60001800000 */
[----:B------:R-:W-:Y:S01]  /*0e80*/  IMAD.U32 R44, R15, 0x10000, RZ ;  /* 0x000100000f2c7824 */ /* 0x000fe200078e00ff */
[----:B------:R-:W-:Y:S01]  /*0e90*/  SEL R38, R38, RZ, P2 ;  /* 0x000000ff26267207 */ /* 0x000fe20001000000 */
[----:B------:R-:W-:Y:S01]  /*0ea0*/  IMAD.U32 R11, R11, 0x10000, RZ ;  /* 0x000100000b0b7824 */ /* 0x000fe200078e00ff */
[----:B------:R-:W-:Y:S02]  /*0eb0*/  SEL R14, R14, RZ, !P0 ;  /* 0x000000ff0e0e7207 */ /* 0x000fe40004000000 */
[----:B------:R-:W-:Y:S01]  /*0ec0*/  SEL R41, R41, RZ, P2 ;  /* 0x000000ff29297207 */ /* 0x000fe20001000000 */
[----:B------:R-:W-:Y:S01]  /*0ed0*/  FADD R44, RZ, -R44 ;  /* 0x8000002cff2c7221 */ /* 0x000fe20000000000 */
[----:B------:R-:W-:Y:S01]  /*0ee0*/  @P0 FSEL R44, R11, RZ, P3 ;  /* 0x000000ff0b2c0208 */ /* 0x000fe20001800000 */
[----:B-1----:R-:W-:Y:S01]  /*0ef0*/  IMAD.U32 R12, R38, 0x10000, RZ ;  /* 0x00010000260c7824 */ /* 0x002fe200078e00ff */
[----:B------:R-:W-:Y:S01]  /*0f00*/  LEA.HI.X.SX32 R15, R43, R48, 0x1, P6 ;  /* 0x000000302b0f7211 */ /* 0x000fe200030f0eff */
[----:B------:R-:W-:Y:S01]  /*0f10*/  IMAD.U32 R14, R14, 0x10000, RZ ;  /* 0x000100000e0e7824 */ /* 0x000fe200078e00ff */
[----:B------:R-:W-:Y:S01]  /*0f20*/  IADD3 R11, P6, R31, R52, RZ ;  /* 0x000000341f0b7210 */ /* 0x000fe20007fde0ff */
[----:B------:R-:W-:Y:S01]  /*0f30*/  IMAD.U32 R41, R41, 0x10000, RZ ;  /* 0x0001000029297824 */ /* 0x000fe200078e00ff */
[----:B0-----:R-:W-:Y:S01]  /*0f40*/  SEL R17, R5, RZ, P3 ;  /* 0x000000ff05117207 */ /* 0x001fe20001800000 */
[----:B------:R-:W-:Y:S01]  /*0f50*/  FADD R46, RZ, -R46 ;  /* 0x8000002eff2e7221 */ /* 0x000fe20000000000 */
[----:B------:R-:W-:Y:S01]  /*0f60*/  FADD R5, RZ, -R14 ;  /* 0x8000000eff057221 */ /* 0x000fe20000000000 */
[----:B------:R-:W-:Y:S01]  /*0f70*/  FADD R45, RZ, -R45 ;  /* 0x8000002dff2d7221 */ /* 0x000fe20000000000 */
[----:B------:R-:W-:Y:S01]  /*0f80*/  @P1 FSEL R46, R12, RZ, P2 ;  /* 0x000000ff0c2e1208 */ /* 0x000fe20001000000 */
[----:B------:R-:W-:Y:S01]  /*0f90*/  IMAD.X R38, R10, 0x1, R15, P6 ;  /* 0x000000010a267824 */ /* 0x000fe200030e060f */
[----:B------:R-:W-:Y:S01]  /*0fa0*/  @P1 FSEL R45, R41, RZ, P2 ;  /* 0x000000ff292d1208 */ /* 0x000fe20001000000 */
[----:B------:R-:W-:Y:S01]  /*0fb0*/  IMAD.U32 R14, R17, 0x10000, RZ ;  /* 0x00010000110e7824 */ /* 0x000fe200078e00ff */
[----:B------:R-:W-:-:S02]  /*0fc0*/  LEA R12, P6, R11, c[0x0][0x160], 0x1 ;  /* 0x000058000b0c7a11 */ /* 0x000fc400078c08ff */
[C---:B------:R-:W-:Y:S02]  /*0fd0*/  ISETP.GE.AND P2, PT, R43.reuse, 0x80, PT ;  /* 0x000000802b00780c */ /* 0x040fe40003f46270 */
[----:B------:R-:W-:Y:S02]  /*0fe0*/  ISETP.GT.AND P1, PT, R43, 0x7f, PT ;  /* 0x0000007f2b00780c */ /* 0x000fe40003f24270 */
[----:B------:R-:W-:Y:S02]  /*0ff0*/  LEA.HI.X R13, R11, c[0x0][0x164], R38, 0x1, P6 ;  /* 0x000059000b0d7a11 */ /* 0x000fe400030f0c26 */
[----:B------:R-:W-:Y:S02]  /*1000*/  @P0 FSEL R5, R14, RZ, P3 ;  /* 0x000000ff0e050208 */ /* 0x000fe40001800000 */
[----:B------:R-:W-:Y:S02]  /*1010*/  LEA R38, P0, R4, c[0x0][0x160], 0x1 ;  /* 0x0000580004267a11 */ /* 0x000fe400078008ff */
[----:B------:R-:W-:-:S02]  /*1020*/  PRMT R41, RZ, 0x7610, R41 ;  /* 0x00007610ff297816 */ /* 0x000fc40000000029 */
[----:B------:R-:W-:Y:S02]  /*1030*/  PRMT R11, RZ, 0x7610, R11 ;  /* 0x00007610ff0b7816 */ /* 0x000fe4000000000b */
[----:B------:R-:W-:Y:S02]  /*1040*/  LEA.HI.X R39, R4, c[0x0][0x164], R9, 0x1, P0 ;  /* 0x0000590004277a11 */ /* 0x000fe400000f0c09 */
[C---:B------:R-:W-:Y:S01]  /*1050*/  LEA R14, P0, R52.reuse, c[0x0][0x160], 0x1 ;  /* 0x00005800340e7a11 */ /* 0x040fe200078008ff */
[----:B------:R0:W2:Y:S01]  /*1060*/  @!P2 LDG.E.U16 R41, [R12.64+0x100] ;  /* 0x000100040c29a981 */ /* 0x0000a2000c1e1500 */
[C---:B------:R-:W-:Y:S02]  /*1070*/  IADD3 R4, P6, R33.reuse, R24, RZ ;  /* 0x0000001821047210 */ /* 0x040fe40007fde0ff */
[----:B------:R-:W-:Y:S01]  /*1080*/  LEA.HI.X R15, R52, c[0x0][0x164], R15, 0x1, P0 ;  /* 0x00005900340f7a11 */ /* 0x000fe200000f0c0f */
[----:B------:R0:W3:Y:S01]  /*1090*/  @P1 LDG.E.U16 R11, [R12.64+-0x100] ;  /* 0xffff00040c0b1981 */ /* 0x0000e2000c1e1500 */
[----:B------:R-:W-:-:S02]  /*10a0*/  ISETP.GE.AND P3, PT, R33, 0x80, PT ;  /* 0x000000802100780c */ /* 0x000fc40003f66270 */
[C---:B------:R-:W-:Y:S02]  /*10b0*/  ISETP.GT.AND P0, PT, R33.reuse, 0x7f, PT ;  /* 0x0000007f2100780c */ /* 0x040fe40003f04270 */
[----:B------:R-:W-:Y:S02]  /*10c0*/  LEA.HI.X.SX32 R9, R33, R48, 0x1, P6 ;  /* 0x0000003021097211 */ /* 0x000fe400030f0eff */
[CC--:B------:R-:W-:Y:S02]  /*10d0*/  IADD3 R17, R31.reuse, R24.reuse, R36 ;  /* 0x000000181f117210 */ /* 0x0c0fe40007ffe024 */
[CC--:B------:R-:W-:Y:S02]  /*10e0*/  IADD3 R36, R31.reuse, R24.reuse, R47 ;  /* 0x000000181f247210 */ /* 0x0c0fe40007ffe02f */
[CC--:B0-----:R-:W-:Y:S01]  /*10f0*/  IADD3 R12, R31.reuse, R24.reuse, R28 ;  /* 0x000000181f0c7210 */ /* 0x0c1fe20007ffe01c */
[----:B------:R0:W4:Y:S01]  /*1100*/  LDG.E.U16 R47, [R20.64+0x400] ;  /* 0x00040004142f7981 */ /* 0x000122000c1e1500 */
[----:B------:R-:W-:-:S02]  /*1110*/  IADD3 R13, R31, R24, R40 ;  /* 0x000000181f0d7210 */ /* 0x000fc40007ffe028 */
[CC--:B------:R-:W-:Y:S01]  /*1120*/  IADD3 R28, R31.reuse, R24.reuse, R43 ;  /* 0x000000181f1c7210 */ /* 0x0c0fe20007ffe02b */
[----:B------:R1:W5:Y:S01]  /*1130*/  LDG.E.U16 R40, [R26.64+0x400] ;  /* 0x000400041a287981 */ /* 0x000362000c1e1500 */
[C---:B------:R-:W-:Y:S02]  /*1140*/  IADD3 R33, R31.reuse, R24, R33 ;  /* 0x000000181f217210 */ /* 0x040fe40007ffe021 */
[----:B------:R-:W-:Y:S01]  /*1150*/  IADD3 R31, P6, R31, R4, RZ ;  /* 0x000000041f1f7210 */ /* 0x000fe20007fde0ff */
[----:B------:R1:W2:Y:S01]  /*1160*/  LDG.E.U16 R43, [R22.64+0x400] ;  /* 0x00040004162b7981 */ /* 0x0002a2000c1e1500 */
[----:B------:R-:W-:-:S03]  /*1170*/  PRMT R48, RZ, 0x7610, R48 ;  /* 0x00007610ff307816 */ /* 0x000fc60000000030 */
[----:B------:R-:W-:Y:S01]  /*1180*/  IMAD.X R10, R10, 0x1, R9, P6 ;  /* 0x000000010a0a7824 */ /* 0x000fe200030e0609 */
[----:B0-----:R-:W-:Y:S01]  /*1190*/  PRMT R21, RZ, 0x7610, R21 ;  /* 0x00007610ff157816 */ /* 0x001fe20000000015 */
[----:B------:R0:W2:Y:S01]  /*11a0*/  LDG.E.U16 R24, [R38.64+0x400] ;  /* 0x0004000426187981 */ /* 0x0000a2000c1e1500 */
[----:B-1----:R-:W-:-:S03]  /*11b0*/  LEA R22, P6, R31, c[0x0][0x160], 0x1 ;  /* 0x000058001f167a11 */ /* 0x002fc600078c08ff */
[----:B------:R0:W2:Y:S01]  /*11c0*/  @!P5 LDG.E.U16 R48, [R38.64+0x500] ;  /* 0x000500042630d981 */ /* 0x0000a2000c1e1500 */
[--C-:B------:R-:W-:Y:S02]  /*11d0*/  LEA.HI.X R23, R31, c[0x0][0x164], R10.reuse, 0x1, P6 ;  /* 0x000059001f177a11 */ /* 0x100fe400030f0c0a */
[----:B------:R-:W-:-:S03]  /*11e0*/  PRMT R10, RZ, 0x7610, R10 ;  /* 0x00007610ff0a7816 */ /* 0x000fc6000000000a */
[----:B------:R1:W4:Y:S04]  /*11f0*/  @!P3 LDG.E.U16 R21, [R22.64+0x100] ;  /* 0x000100041615b981 */ /* 0x000328000c1e1500 */
[----:B------:R1:W4:Y:S01]  /*1200*/  @P0 LDG.E.U16 R10, [R22.64+-0x100] ;  /* 0xffff0004160a0981 */ /* 0x000322000c1e1500 */
[----:B------:R-:W-:Y:S02]  /*1210*/  PRMT R31, RZ, 0x7610, R31 ;  /* 0x00007610ff1f7816 */ /* 0x000fe4000000001f */
[----:B------:R-:W-:Y:S02]  /*1220*/  SEL R20, R2, RZ, !P5 ;  /* 0x000000ff02147207 */ /* 0x000fe40006800000 */
[----:B------:R-:W-:Y:S02]  /*1230*/  LEA R26, P6, R4, c[0x0][0x160], 0x1 ;  /* 0x00005800041a7a11 */ /* 0x000fe400078c08ff */
[----:B------:R0:W4:Y:S01]  /*1240*/  @!P2 LDG.E.U16 R31, [R14.64+0x500] ;  /* 0x000500040e1fa981 */ /* 0x000122000c1e1500 */
[----:B-1----:R-:W-:-:S06]  /*1250*/  PRMT R22, RZ, 0x7610, R22 ;  /* 0x00007610ff167816 */ /* 0x002fcc0000000016 */
[----:B------:R0:W5:Y:S01]  /*1260*/  @P4 LDG.E.U16 R22, [R38.64+0x300] ;  /* 0x0003000426164981 */ /* 0x000162000c1e1500 */
[----:B------:R-:W-:Y:S02]  /*1270*/  SEL R52, R19, RZ, P4 ;  /* 0x000000ff13347207 */ /* 0x000fe40002000000 */
[----:B0-----:R-:W-:Y:S01]  /*1280*/  PRMT R39, RZ, 0x7610, R39 ;  /* 0x00007610ff277816 */ /* 0x001fe20000000027 */
[----:B------:R-:W-:-:S05]  /*1290*/  IMAD.MOV.U32 R23, RZ, RZ, 0x2 ;  /* 0x00000002ff177424 */ /* 0x000fca00078e00ff */
[----:B------:R0:W5:Y:S01]  /*12a0*/  @P1 LDG.E.U16 R39, [R14.64+0x300] ;  /* 0x000300040e271981 */ /* 0x000162000c1e1500 */
[----:B------:R-:W-:Y:S01]  /*12b0*/  IMAD.U32 R19, R20, 0x10000, RZ ;  /* 0x0001000014137824 */ /* 0x000fe200078e00ff */
[----:B------:R-:W-:Y:S01]  /*12c0*/  LEA.HI.X R27, R4, c[0x0][0x164], R9, 0x1, P6 ;  /* 0x00005900041b7a11 */ /* 0x000fe200030f0c09 */
[----:B------:R-:W-:Y:S01]  /*12d0*/  IMAD.U32 R52, R52, 0x10000, RZ ;  /* 0x0001000034347824 */ /* 0x000fe200078e00ff */
[----:B------:R0:W5:Y:S01]  /*12e0*/  LDG.E.U16 R9, [R14.64+0x400] ;  /* 0x000400040e097981 */ /* 0x000162000c1e1500 */
[----:B------:R-:W-:Y:S01]  /*12f0*/  FADD R38, RZ, -R19 ;  /* 0x80000013ff267221 */ /* 0x000fe20000000000 */
[----:B------:R-:W-:Y:S01]  /*1300*/  IMAD.MOV.U32 R19, RZ, RZ, 0x2 ;  /* 0x00000002ff137424 */ /* 0x000fe200078e00ff */
[----:B------:R-:W-:Y:S01]  /*1310*/  PRMT R4, RZ, 0x7610, R4 ;  /* 0x00007610ff047816 */ /* 0x000fe20000000004 */
[----:B------:R1:W5:Y:S01]  /*1320*/  LDG.E.U16 R20, [R26.64+0x400] ;  /* 0x000400041a147981 */ /* 0x000362000c1e1500 */
[----:B------:R-:W-:Y:S01]  /*1330*/  PRMT R2, RZ, 0x7610, R2 ;  /* 0x00007610ff027816 */ /* 0x000fe20000000002 */
[----:B0-----:R-:W-:Y:S01]  /*1340*/  IMAD.WIDE R14, R49, R23, c[0x0][0x168] ;  /* 0x00005a00310e7625 */ /* 0x001fe200078e0217 */
[----:B------:R-:W-:-:S02]  /*1350*/  @P5 FSEL R38, R52, RZ, P4 ;  /* 0x000000ff34265208 */ /* 0x000fc40002000000 */
[----:B------:R1:W5:Y:S04]  /*1360*/  @!P3 LDG.E.U16 R4, [R26.64+0x500] ;  /* 0x000500041a04b981 */ /* 0x000368000c1e1500 */
[----:B------:R0:W5:Y:S04]  /*1370*/  LDG.E.EL.U16 R52, [R14.64] ;  /* 0x000000040e347981 */ /* 0x000168000c2e1500 */
[----:B------:R1:W5:Y:S01]  /*1380*/  @P0 LDG.E.U16 R2, [R26.64+0x300] ;  /* 0x000300041a020981 */ /* 0x000362000c1e1500 */
[----:B0-----:R-:W-:-:S04]  /*1390*/  IMAD.WIDE R14, R49, R19, c[0x0][0x170] ;  /* 0x00005c00310e7625 */ /* 0x001fc800078e0213 */
[----:B-1----:R-:W-:Y:S01]  /*13a0*/  IMAD.WIDE R26, R13, R23, c[0x0][0x160] ;  /* 0x000058000d1a7625 */ /* 0x002fe200078e0217 */
[----:B------:R4:W5:Y:S04]  /*13b0*/  LDG.E.EL.U16 R49, [R14.64] ;  /* 0x000000040e317981 */ /* 0x000968000c2e1500 */
[----:B------:R2:W5:Y:S01]  /*13c0*/  LDG.E.U16 R13, [R26.64] ;  /* 0x000000041a0d7981 */ /* 0x000562000c1e1500 */
[----:B------:R-:W-:Y:S02]  /*13d0*/  LOP3.LUT R7, R7, 0xfffc0000, RZ, 0xc0, !PT ;  /* 0xfffc000007077812 */ /* 0x000fe400078ec0ff */
[----:B--2---:R-:W-:Y:S02]  /*13e0*/  SEL R26, R48, RZ, !P5 ;  /* 0x000000ff301a7207 */ /* 0x004fe40006800000 */
[----:B------:R-:W-:-:S03]  /*13f0*/  SEL R48, R41, RZ, !P2 ;  /* 0x000000ff29307207 */ /* 0x000fc60005000000 */
[----:B------:R-:W-:Y:S01]  /*1400*/  IMAD.U32 R41, R26, 0x10000, RZ ;  /* 0x000100001a297824 */ /* 0x000fe200078e00ff */
[----:B---3--:R-:W-:-:S05]  /*1410*/  SEL R26, R11, RZ, P1 ;  /* 0x000000ff0b1a7207 */ /* 0x008fca0000800000 */
[----:B------:R-:W-:Y:S01]  /*1420*/  IMAD.U32 R26, R26, 0x10000, RZ ;  /* 0x000100001a1a7824 */ /* 0x000fe200078e00ff */
[----:B----4-:R-:W-:Y:S02]  /*1430*/  SEL R15, R31, RZ, !P2 ;  /* 0x000000ff1f0f7207 */ /* 0x010fe40005000000 */
[----:B-----5:R-:W-:Y:S01]  /*1440*/  SEL R27, R22, RZ, P4 ;  /* 0x000000ff161b7207 */ /* 0x020fe20002000000 */
[----:B------:R-:W-:-:S04]  /*1450*/  IMAD.U32 R22, R48, 0x10000, RZ ;  /* 0x0001000030167824 */ /* 0x000fc800078e00ff */
[----:B------:R-:W-:Y:S01]  /*1460*/  FADD R22, RZ, -R22 ;  /* 0x80000016ff167221 */ /* 0x000fe20000000000 */
[----:B------:R-:W-:Y:S01]  /*1470*/  @P2 FSEL R22, R26, RZ, P1 ;  /* 0x000000ff1a162208 */ /* 0x000fe20000800000 */
[----:B------:R-:W-:Y:S01]  /*1480*/  IMAD.U32 R15, R15, 0x10000, RZ ;  /* 0x000100000f0f7824 */ /* 0x000fe200078e00ff */
[----:B------:R-:W-:Y:S02]  /*1490*/  SEL R21, R21, RZ, !P3 ;  /* 0x000000ff15157207 */ /* 0x000fe40005800000 */
[----:B------:R-:W-:Y:S02]  /*14a0*/  SEL R26, R39, RZ, P1 ;  /* 0x000000ff271a7207 */ /* 0x000fe40000800000 */
[----:B------:R-:W-:-:S03]  /*14b0*/  SEL R14, R10, RZ, P0 ;  /* 0x000000ff0a0e7207 */ /* 0x000fc60000000000 */
[----:B------:R-:W-:Y:S01]  /*14c0*/  IMAD.U32 R26, R26, 0x10000, RZ ;  /* 0x000100001a1a7824 */ /* 0x000fe200078e00ff */
[----:B------:R-:W-:Y:S01]  /*14d0*/  FADD R10, RZ, -R15 ;  /* 0x8000000fff0a7221 */ /* 0x000fe20000000000 */
[----:B------:R-:W-:-:S03]  /*14e0*/  IMAD.U32 R48, R27, 0x10000, RZ ;  /* 0x000100001b307824 */ /* 0x000fc600078e00ff */
[----:B------:R-:W-:Y:S01]  /*14f0*/  @P2 FSEL R10, R26, RZ, P1 ;  /* 0x000000ff1a0a2208 */ /* 0x000fe20000800000 */
[----:B------:R-:W-:-:S04]  /*1500*/  IMAD.WIDE R26, R30, R23, c[0x0][0x168] ;  /* 0x00005a001e1a7625 */ /* 0x000fc800078e0217 */
[----:B------:R-:W-:Y:S01]  /*1510*/  IMAD.WIDE R30, R30, R19, c[0x0][0x170] ;  /* 0x00005c001e1e7625 */ /* 0x000fe200078e0213 */
[----:B------:R-:W-:-:S03]  /*1520*/  FADD R11, RZ, -R41 ;  /* 0x80000029ff0b7221 */ /* 0x000fc60000000000 */
[----:B------:R-:W-:Y:S02]  /*1530*/  IMAD.U32 R21, R21, 0x10000, RZ ;  /* 0x0001000015157824 */ /* 0x000fe400078e00ff */
[----:B------:R-:W-:Y:S01]  /*1540*/  IMAD.U32 R14, R14, 0x10000, RZ ;  /* 0x000100000e0e7824 */ /* 0x000fe200078e00ff */
[----:B------:R-:W-:Y:S01]  /*1550*/  @P5 FSEL R11, R48, RZ, P4 ;  /* 0x000000ff300b5208 */ /* 0x000fe20002000000 */
[----:B------:R-:W-:Y:S01]  /*1560*/  FADD R21, RZ, -R21 ;  /* 0x80000015ff157221 */ /* 0x000fe20000000000 */
[----:B------:R0:W2:Y:S02]  /*1570*/  LDG.E.EL.U16 R15, [R30.64] ;  /* 0x000000041e0f7981 */ /* 0x0000a4000c2e1500 */
[----:B------:R-:W-:Y:S02]  /*1580*/  @P3 FSEL R21, R14, RZ, P0 ;  /* 0x000000ff0e153208 */ /* 0x000fe40000000000 */
[----:B------:R1:W3:Y:S01]  /*1590*/  LDG.E.EL.U16 R14, [R26.64] ;  /* 0x000000041a0e7981 */ /* 0x0002e2000c2e1500 */
[----:B------:R-:W-:-:S02]  /*15a0*/  IMAD.U32 R52, R52, 0x10000, RZ ;  /* 0x0001000034347824 */ /* 0x000fc400078e00ff */
[----:B0-----:R-:W-:-:S04]  /*15b0*/  IMAD.WIDE R30, R0, R23, c[0x0][0x168] ;  /* 0x00005a00001e7625 */ /* 0x001fc800078e0217 */
[----:B------:R-:W-:Y:S02]  /*15c0*/  IMAD.U32 R48, R49, 0x10000, RZ ;  /* 0x0001000031307824 */ /* 0x000fe400078e00ff */
[----:B-1----:R-:W-:Y:S02]  /*15d0*/  IMAD.WIDE R26, R42, R23, c[0x0][0x168] ;  /* 0x00005a002a1a7625 */ /* 0x002fe400078e0217 */
[----:B------:R-:W-:Y:S02]  /*15e0*/  FMUL R39, R3, R48 ;  /* 0x0000003003277220 */ /* 0x000fe40000400000 */
[----:B------:R-:W-:Y:S01]  /*15f0*/  IMAD.U32 R13, R13, 0x10000, RZ ;  /* 0x000100000d0d7824 */ /* 0x000fe200078e00ff */
[----:B------:R0:W4:Y:S01]  /*1600*/  LDG.E.EL.U16 R3, [R30.64] ;  /* 0x000000041e037981 */ /* 0x000122000c2e1500 */
[----:B------:R-:W-:Y:S01]  /*1610*/  FMUL R53, R48, R53 ;  /* 0x0000003530357220 */ /* 0x000fe20000400000 */
[----:B------:R-:W-:Y:S01]  /*1620*/  IMAD.WIDE R48, R0, R19, c[0x0][0x170] ;  /* 0x00005c0000307625 */ /* 0x000fe200078e0213 */
[----:B------:R-:W-:-:S03]  /*1630*/  FFMA R0, R13, R52, R39 ;  /* 0x000000340d007223 */ /* 0x000fc60000000027 */
[----:B------:R-:W-:Y:S02]  /*1640*/  IMAD.IADD R39, R8, 0x1, -R7 ;  /* 0x0000000108277824 */ /* 0x000fe400078e0a07 */
[----:B------:R1:W5:Y:S01]  /*1650*/  LDG.E.EL.U16 R48, [R48.64] ;  /* 0x0000000430307981 */ /* 0x000362000c2e1500 */
[----:B0-----:R-:W-:-:S03]  /*1660*/  IMAD.WIDE R30, R42, R19, c[0x0][0x170] ;  /* 0x00005c002a1e7625 */ /* 0x001fc600078e0213 */
[----:B------:R0:W5:Y:S04]  /*1670*/  LDG.E.EL.U16 R42, [R26.64] ;  /* 0x000000041a2a7981 */ /* 0x000168000c2e1500 */
[----:B------:R1:W5:Y:S01]  /*1680*/  LDG.E.EL.U16 R13, [R30.64] ;  /* 0x000000041e0d7981 */ /* 0x000362000c2e1500 */
[----:B0-----:R-:W-:-:S04]  /*1690*/  IMAD.WIDE R26, R35, R23, c[0x0][0x168] ;  /* 0x00005a00231a7625 */ /* 0x001fc800078e0217 */
[----:B-1----:R-:W-:Y:S01]  /*16a0*/  IMAD.WIDE R30, R35, R19, c[0x0][0x170] ;  /* 0x00005c00231e7625 */ /* 0x002fe200078e0213 */
[----:B------:R0:W5:Y:S03]  /*16b0*/  LDG.E.EL.U16 R7, [R26.64] ;  /* 0x000000041a077981 */ /* 0x000166000c2e1500 */
[-C--:B0-----:R-:W-:Y:S02]  /*16c0*/  IMAD.WIDE R26, R39, R23.reuse, c[0x0][0x168] ;  /* 0x00005a00271a7625 */ /* 0x081fe400078e0217 */
[----:B------:R0:W5:Y:S04]  /*16d0*/  LDG.E.EL.U16 R39, [R30.64] ;  /* 0x000000041e277981 */ /* 0x000168000c2e1500 */
[----:B------:R1:W5:Y:S01]  /*16e0*/  LDG.E.EL.U16 R35, [R26.64] ;  /* 0x000000041a237981 */ /* 0x000362000c2e1500 */
[----:B0-----:R-:W-:Y:S01]  /*16f0*/  IMAD.WIDE R30, R29, R23, c[0x0][0x160] ;  /* 0x000058001d1e7625 */ /* 0x001fe200078e0217 */
[----:B------:R-:W-:-:S03]  /*1700*/  SHF.R.S32.HI R29, RZ, 0x1f, R8 ;  /* 0x0000001fff1d7819 */ /* 0x000fc60000011408 */
[-C--:B-1----:R-:W-:Y:S01]  /*1710*/  IMAD.WIDE R26, R25, R23.reuse, c[0x0][0x160] ;  /* 0x00005800191a7625 */ /* 0x082fe200078e0217 */
[----:B------:R-:W-:Y:S01]  /*1720*/  LEA.HI R29, R29, R8, RZ, 0x12 ;  /* 0x000000081d1d7211 */ /* 0x000fe200078f90ff */
[----:B------:R0:W5:Y:S04]  /*1730*/  LDG.E.U16 R25, [R30.64] ;  /* 0x000000041e197981 */ /* 0x000168000c1e1500 */
[----:B------:R1:W5:Y:S01]  /*1740*/  LDG.E.U16 R49, [R26.64] ;  /* 0x000000041a317981 */ /* 0x000362000c1e1500 */
[----:B------:R-:W-:Y:S01]  /*1750*/  LOP3.LUT R29, R29, 0xfffc0000, RZ, 0xc0, !PT ;  /* 0xfffc00001d1d7812 */ /* 0x000fe200078ec0ff */
[----:B0-----:R-:W-:-:S04]  /*1760*/  IMAD.WIDE R30, R17, R23, c[0x0][0x160] ;  /* 0x00005800111e7625 */ /* 0x001fc800078e0217 */
[-C--:B-1----:R-:W-:Y:S02]  /*1770*/  IMAD.WIDE R26, R12, R23.reuse, c[0x0][0x160] ;  /* 0x000058000c1a7625 */ /* 0x082fe400078e0217 */
[----:B------:R0:W5:Y:S04]  /*1780*/  LDG.E.U16 R12, [R30.64] ;  /* 0x000000041e0c7981 */ /* 0x000168000c1e1500 */
[----:B------:R1:W5:Y:S01]  /*1790*/  LDG.E.U16 R41, [R26.64] ;  /* 0x000000041a297981 */ /* 0x000362000c1e1500 */
[----:B0-----:R-:W-:-:S04]  /*17a0*/  IMAD.WIDE R30, R36, R23, c[0x0][0x160] ;  /* 0x00005800241e7625 */ /* 0x001fc800078e0217 */
[----:B-1----:R-:W-:Y:S01]  /*17b0*/  IMAD.IADD R26, R8, 0x1, -R29 ;  /* 0x00000001081a7824 */ /* 0x002fe200078e0a1d */
[----:B------:R0:W5:Y:S01]  /*17c0*/  LDG.E.U16 R36, [R30.64] ;  /* 0x000000041e247981 */ /* 0x000162000c1e1500 */
[----:B------:R-:W-:-:S04]  /*17d0*/  IMAD.WIDE R28, R28, R23, c[0x0][0x160] ;  /* 0x000058001c1c7625 */ /* 0x000fc800078e0217 */
[----:B------:R-:W-:Y:S01]  /*17e0*/  IMAD.WIDE R26, R26, R19, c[0x0][0x170] ;  /* 0x00005c001a1a7625 */ /* 0x000fe200078e0213 */
[----:B------:R1:W5:Y:S03]  /*17f0*/  LDG.E.U16 R17, [R28.64] ;  /* 0x000000041c117981 */ /* 0x000366000c1e1500 */
[-C--:B0-----:R-:W-:Y:S02]  /*1800*/  IMAD.WIDE R30, R32, R23.reuse, c[0x0][0x168] ;  /* 0x00005a00201e7625 */ /* 0x081fe400078e0217 */
[----:B------:R0:W5:Y:S02]  /*1810*/  LDG.E.EL.U16 R26, [R26.64] ;  /* 0x000000041a1a7981 */ /* 0x000164000c2e1500 */
[----:B-1----:R-:W-:-:S04]  /*1820*/  IMAD.WIDE R28, R33, R23, c[0x0][0x160] ;  /* 0x00005800211c7625 */ /* 0x002fc800078e0217 */
[----:B------:R-:W-:Y:S01]  /*1830*/  IMAD.WIDE R32, R32, R19, c[0x0][0x170] ;  /* 0x00005c0020207625 */ /* 0x000fe200078e0213 */
[----:B0-----:R0:W5:Y:S04]  /*1840*/  LDG.E.EL.U16 R27, [R30.64] ;  /* 0x000000041e1b7981 */ /* 0x001168000c2e1500 */
[----:B------:R-:W5:Y:S04]  /*1850*/  LDG.E.U16 R28, [R28.64] ;  /* 0x000000041c1c7981 */ /* 0x000f68000c1e1500 */
[----:B------:R-:W5:Y:S01]  /*1860*/  LDG.E.EL.U16 R32, [R32.64] ;  /* 0x0000000420207981 */ /* 0x000f62000c2e1500 */
[----:B0-----:R-:W-:-:S04]  /*1870*/  IMAD.WIDE R30, R18, R23, c[0x0][0x168] ;  /* 0x00005a00121e7625 */ /* 0x001fc800078e0217 */
[----:B------:R-:W-:Y:S01]  /*1880*/  IMAD.WIDE R18, R18, R19, c[0x0][0x170] ;  /* 0x00005c0012127625 */ /* 0x000fe200078e0213 */
[----:B------:R-:W5:Y:S05]  /*1890*/  LDG.E.EL.U16 R23, [R30.64] ;  /* 0x000000041e177981 */ /* 0x000f6a000c2e1500 */
[----:B------:R0:W5:Y:S01]  /*18a0*/  LDG.E.EL.U16 R18, [R18.64] ;  /* 0x0000000412127981 */ /* 0x000162000c2e1500 */
[----:B------:R-:W-:Y:S01]  /*18b0*/  IMAD.U32 R16, R16, 0x10000, RZ ;  /* 0x0001000010107824 */ /* 0x000fe200078e00ff */
[----:B------:R-:W-:-:S03]  /*18c0*/  SEL R4, R4, RZ, !P3 ;  /* 0x000000ff04047207 */ /* 0x000fc60005800000 */
[----:B------:R-:W-:Y:S01]  /*18d0*/  FFMA R53, R52, R16, R53 ;  /* 0x0000001034357223 */ /* 0x000fe20000000035 */
[----:B------:R-:W-:Y:S01]  /*18e0*/  SEL R16, R2, RZ, P0 ;  /* 0x000000ff02107207 */ /* 0x000fe20000000000 */
[----:B------:R-:W-:-:S04]  /*18f0*/  IMAD.U32 R4, R4, 0x10000, RZ ;  /* 0x0001000004047824 */ /* 0x000fc800078e00ff */
[----:B------:R-:W-:Y:S01]  /*1900*/  IMAD.U32 R16, R16, 0x10000, RZ ;  /* 0x0001000010107824 */ /* 0x000fe200078e00ff */
[----:B------:R-:W-:-:S04]  /*1910*/  FADD R2, RZ, -R4 ;  /* 0x80000004ff027221 */ /* 0x000fc80000000000 */
[----:B------:R-:W-:Y:S01]  /*1920*/  @P3 FSEL R2, R16, RZ, P0 ;  /* 0x000000ff10023208 */ /* 0x000fe20000000000 */
[----:B------:R-:W-:Y:S02]  /*1930*/  IMAD.U32 R16, R47, 0x10000, RZ ;  /* 0x000100002f107824 */ /* 0x000fe400078e00ff */
[----:B------:R-:W-:Y:S02]  /*1940*/  IMAD.U32 R24, R24, 0x10000, RZ ;  /* 0x0001000018187824 */ /* 0x000fe400078e00ff */
[----:B------:R-:W-:Y:S02]  /*1950*/  IMAD.U32 R34, R34, 0x10000, RZ ;  /* 0x0001000022227824 */ /* 0x000fe400078e00ff */
[----:B------:R-:W-:Y:S02]  /*1960*/  IMAD.U32 R9, R9, 0x10000, RZ ;  /* 0x0001000009097824 */ /* 0x000fe400078e00ff */
[----:B------:R-:W-:Y:S02]  /*1970*/  IMAD.U32 R20, R20, 0x10000, RZ ;  /* 0x0001000014147824 */ /* 0x000fe400078e00ff */
[----:B--2---:R-:W-:-:S04]  /*1980*/  IMAD.U32 R15, R15, 0x10000, RZ ;  /* 0x000100000f0f7824 */ /* 0x004fc800078e00ff */
[----:B------:R-:W-:Y:S01]  /*1990*/  FMUL R51, R15, R51 ;  /* 0x000000330f337220 */ /* 0x000fe20000400000 */
[----:B0-----:R-:W-:Y:S01]  /*19a0*/  FMUL R19, R50, R15 ;  /* 0x0000000f32137220 */ /* 0x001fe20000400000 */
[----:B---3--:R-:W-:Y:S02]  /*19b0*/  IMAD.U32 R14, R14, 0x10000, RZ ;  /* 0x000100000e0e7824 */ /* 0x008fe400078e00ff */
[----:B----4-:R-:W-:Y:S02]  /*19c0*/  IMAD.U32 R15, R3, 0x10000, RZ ;  /* 0x00010000030f7824 */ /* 0x010fe400078e00ff */
[----:B------:R-:W-:Y:S02]  /*19d0*/  IMAD.U32 R3, R43, 0x10000, RZ ;  /* 0x000100002b037824 */ /* 0x000fe400078e00ff */
[----:B-----5:R-:W-:Y:S02]  /*19e0*/  IMAD.U32 R48, R48, 0x10000, RZ ;  /* 0x0001000030307824 */ /* 0x020fe400078e00ff */
[----:B------:R-:W-:-:S02]  /*19f0*/  FFMA R3, R14, R3, R51 ;  /* 0x000000030e037223 */ /* 0x000fc40000000033 */
[----:B------:R-:W-:Y:S01]  /*1a00*/  FMUL R46, R48, R46 ;  /* 0x0000002e302e7220 */ /* 0x000fe20000400000 */
[----:B------:R-:W-:Y:S01]  /*1a10*/  FMUL R45, R45, R48 ;  /* 0x000000302d2d7220 */ /* 0x000fe20000400000 */
[----:B------:R-:W-:Y:S02]  /*1a20*/  IMAD.U32 R13, R13, 0x10000, RZ ;  /* 0x000100000d0d7824 */ /* 0x000fe400078e00ff */
[----:B------:R-:W-:Y:S02]  /*1a30*/  IMAD.U32 R42, R42, 0x10000, RZ ;  /* 0x000100002a2a7824 */ /* 0x000fe400078e00ff */
[----:B------:R-:W-:Y:S01]  /*1a40*/  FMUL R44, R44, R13 ;  /* 0x0000000d2c2c7220 */ /* 0x000fe20000400000 */
[----:B------:R-:W-:Y:S02]  /*1a50*/  IMAD.U32 R7, R7, 0x10000, RZ ;  /* 0x0001000007077824 */ /* 0x000fe400078e00ff */
[----:B------:R-:W-:Y:S02]  /*1a60*/  IMAD.U32 R39, R39, 0x10000, RZ ;  /* 0x0001000027277824 */ /* 0x000fe400078e00ff */
[----:B------:R-:W-:-:S02]  /*1a70*/  IMAD.U32 R35, R35, 0x10000, RZ ;  /* 0x0001000023237824 */ /* 0x000fc400078e00ff */
[----:B------:R-:W-:-:S04]  /*1a80*/  IMAD.U32 R4, R49, 0x10000, RZ ;  /* 0x0001000031047824 */ /* 0x000fc800078e00ff */
[----:B------:R-:W-:Y:S01]  /*1a90*/  FFMA R4, R4, R14, R19 ;  /* 0x0000000e04047223 */ /* 0x000fe20000000013 */
[----:B------:R-:W-:Y:S01]  /*1aa0*/  FFMA R14, R15, R16, R46 ;  /* 0x000000100f0e7223 */ /* 0x000fe2000000002e */
[----:B------:R-:W-:Y:S01]  /*1ab0*/  FMUL R16, R39, R11 ;  /* 0x0000000b27107220 */ /* 0x000fe20000400000 */
[----:B------:R-:W-:Y:S01]  /*1ac0*/  FMUL R39, R38, R39 ;  /* 0x0000002726277220 */ /* 0x000fe20000400000 */
[----:B------:R-:W-:Y:S02]  /*1ad0*/  FMUL R19, R13, R5 ;  /* 0x000000050d137220 */ /* 0x000fe40000400000 */
[----:B------:R-:W-:Y:S01]  /*1ae0*/  FFMA R24, R7, R24, R16 ;  /* 0x0000001807187223 */ /* 0x000fe20000000010 */
[----:B------:R-:W-:Y:S02]  /*1af0*/  IMAD.U32 R12, R12, 0x10000, RZ ;  /* 0x000100000c0c7824 */ /* 0x000fe400078e00ff */
[----:B------:R-:W-:Y:S02]  /*1b00*/  IMAD.U32 R5, R40, 0x10000, RZ ;  /* 0x0001000028057824 */ /* 0x000fe400078e00ff */
[----:B------:R-:W-:Y:S01]  /*1b10*/  IMAD.U32 R41, R41, 0x10000, RZ ;  /* 0x0001000029297824 */ /* 0x000fe200078e00ff */
[----:B------:R-:W-:Y:S01]  /*1b20*/  FFMA R15, R12, R15, R45 ;  /* 0x0000000f0c0f7223 */ /* 0x000fe2000000002d */
[----:B------:R-:W-:Y:S01]  /*1b30*/  FFMA R5, R42, R5, R19 ;  /* 0x000000052a057223 */ /* 0x000fe20000000013 */
[----:B------:R-:W-:-:S02]  /*1b40*/  IMAD.U32 R36, R36, 0x10000, RZ ;  /* 0x0001000024247824 */ /* 0x000fc400078e00ff */
[----:B------:R-:W-:-:S04]  /*1b50*/  IMAD.U32 R26, R26, 0x10000, RZ ;  /* 0x000100001a1a7824 */ /* 0x000fc800078e00ff */
[----:B------:R-:W-:Y:S01]  /*1b60*/  FMUL R6, R26, R6 ;  /* 0x000000061a067220 */ /* 0x000fe20000400000 */
[----:B------:R-:W-:Y:S01]  /*1b70*/  FFMA R39, R36, R7, R39 ;  /* 0x0000000724277223 */ /* 0x000fe20000000027 */
[----:B------:R-:W-:Y:S02]  /*1b80*/  FMUL R37, R37, R26 ;  /* 0x0000001a25257220 */ /* 0x000fe40000400000 */
[----:B------:R-:W-:Y:S01]  /*1b90*/  FFMA R16, R35, R34, R6 ;  /* 0x0000002223107223 */ /* 0x000fe20000000006 */
[----:B------:R-:W-:Y:S02]  /*1ba0*/  IMAD.U32 R26, R25, 0x10000, RZ ;  /* 0x00010000191a7824 */ /* 0x000fe400078e00ff */
[----:B------:R-:W-:Y:S02]  /*1bb0*/  IMAD.U32 R6, R27, 0x10000, RZ ;  /* 0x000100001b067824 */ /* 0x000fe400078e00ff */
[----:B------:R-:W-:Y:S02]  /*1bc0*/  IMAD.U32 R17, R17, 0x10000, RZ ;  /* 0x0001000011117824 */ /* 0x000fe400078e00ff */
[----:B------:R-:W-:-:S02]  /*1bd0*/  IMAD.U32 R11, R32, 0x10000, RZ ;  /* 0x00010000200b7824 */ /* 0x000fc400078e00ff */
[----:B------:R-:W-:Y:S02]  /*1be0*/  IMAD.U32 R28, R28, 0x10000, RZ ;  /* 0x000100001c1c7824 */ /* 0x000fe400078e00ff */
[----:B------:R-:W-:Y:S01]  /*1bf0*/  FMUL R7, R11, R10 ;  /* 0x0000000a0b077220 */ /* 0x000fe20000400000 */
[----:B------:R-:W-:Y:S01]  /*1c00*/  FMUL R22, R22, R11 ;  /* 0x0000000b16167220 */ /* 0x000fe20000400000 */
[----:B------:R-:W-:Y:S02]  /*1c10*/  IMAD.U32 R23, R23, 0x10000, RZ ;  /* 0x0001000017177824 */ /* 0x000fe400078e00ff */
[----:B------:R-:W-:Y:S01]  /*1c20*/  IMAD.U32 R18, R18, 0x10000, RZ ;  /* 0x0001000012127824 */ /* 0x000fe200078e00ff */
[----:B------:R-:W-:-:S03]  /*1c30*/  FFMA R12, R41, R42, R44 ;  /* 0x0000002a290c7223 */ /* 0x000fc6000000002c */
[----:B------:R-:W-:Y:S01]  /*1c40*/  FMUL R2, R18, R2 ;  /* 0x0000000212027220 */ /* 0x000fe20000400000 */
[----:B------:R-:W-:Y:S01]  /*1c50*/  FMUL R21, R21, R18 ;  /* 0x0000001215157220 */ /* 0x000fe20000400000 */
[----:B------:R-:W-:Y:S01]  /*1c60*/  FFMA R7, R6, R9, R7 ;  /* 0x0000000906077223 */ /* 0x000fe20000000007 */
[----:B------:R-:W-:Y:S01]  /*1c70*/  FFMA R37, R26, R35, R37 ;  /* 0x000000231a257223 */ /* 0x000fe20000000025 */
[----:B------:R-:W-:Y:S01]  /*1c80*/  FFMA R2, R23, R20, R2 ;  /* 0x0000001417027223 */ /* 0x000fe20000000002 */
[----:B------:R-:W-:Y:S01]  /*1c90*/  FFMA R19, R17, R6, R22 ;  /* 0x0000000611137223 */ /* 0x000fe20000000016 */
[----:B------:R-:W-:Y:S01]  /*1ca0*/  FFMA R28, R28, R23, R21 ;  /* 0x000000171c1c7223 */ /* 0x000fe20000000015 */
[----:B------:R-:W-:Y:S01]  /*1cb0*/  IMAD.MOV.U32 R9, RZ, RZ, 0x2 ;  /* 0x00000002ff097424 */ /* 0x000fe200078e00ff */
[----:B------:R-:W-:Y:S02]  /*1cc0*/  F2FP.BF16.F32.PACK_AB R17, R15, R4 ;  /* 0x000000040f11723e */ /* 0x000fe400000010ff */
[----:B------:R-:W-:-:S02]  /*1cd0*/  F2FP.BF16.F32.PACK_AB R18, R39, R12 ;  /* 0x0000000c2712723e */ /* 0x000fc400000010ff */
[----:B------:R-:W-:Y:S02]  /*1ce0*/  F2FP.BF16.F32.PACK_AB R13, R14, R3 ;  /* 0x000000030e0d723e */ /* 0x000fe400000010ff */
[----:B------:R-:W-:Y:S02]  /*1cf0*/  F2FP.BF16.F32.PACK_AB R12, R53, R16 ;  /* 0x00000010350c723e */ /* 0x000fe400000010ff */
[----:B------:R-:W-:Y:S01]  /*1d00*/  F2FP.BF16.F32.PACK_AB R15, R2, R7 ;  /* 0x00000007020f723e */ /* 0x000fe200000010ff */
[----:B------:R-:W-:Y:S01]  /*1d10*/  IMAD.WIDE R2, R8, R9, c[0x0][0x178] ;  /* 0x00005e0008027625 */ /* 0x000fe200078e0209 */
[----:B------:R-:W-:Y:S02]  /*1d20*/  F2FP.BF16.F32.PACK_AB R16, R0, R37 ;  /* 0x000000250010723e */ /* 0x000fe400000010ff */
[----:B------:R-:W-:Y:S01]  /*1d30*/  F2FP.BF16.F32.PACK_AB R19, R28, R19 ;  /* 0x000000131c13723e */ /* 0x000fe200000010ff */
[----:B------:R-:W-:Y:S01]  /*1d40*/  IMAD.WIDE R8, R8, R9, c[0x0][0x180] ;  /* 0x0000600008087625 */ /* 0x000fe200078e0209 */
[----:B------:R-:W-:-:S03]  /*1d50*/  F2FP.BF16.F32.PACK_AB R14, R24, R5 ;  /* 0x00000005180e723e */ /* 0x000fc600000010ff */
[----:B------:R-:W-:Y:S04]  /*1d60*/  STG.E.128 [R2.64], R16 ;  /* 0x0000001002007986 */ /* 0x000fe8000c101d04 */
[----:B------:R-:W-:Y:S01]  /*1d70*/  STG.E.128 [R8.64], R12 ;  /* 0x0000000c08007986 */ /* 0x000fe2000c101d04 */
[----:B------:R-:W-:Y:S05]  /*1d80*/  EXIT ;  /* 0x000000000000794d */ /* 0x000fea0003800000 */
.L_x_0:
[----:B------:R-:W-:-:S00]  /*1d90*/  BRA `(.L_x_0) ;  /* 0xfffffff000007947 */ /* 0x000fc0000383ffff */
[----:B------:R-:W-:-:S00]  /*1da0*/  NOP ;  /* 0x0000000000007918 */ /* 0x000fc00000000000 */
        /* <DEDUP_REMOVED lines=13> */
.L_x_1:
